// auto-generated by cutlass_sweep.gemm — config: {"arch": "sm_100", "cluster_m": 1, "cluster_n": 1, "dtype": "bf16", "dtype_b": "bf16", "layout": "tt", "stages": 0, "tile_k": 128, "tile_m": 64, "tile_n": 64}
#include "cutlass/cutlass.h"
#include "cutlass/gemm/collective/collective_builder.hpp"
#include "cutlass/gemm/device/gemm_universal_adapter.h"
#include "cutlass/gemm/kernel/gemm_universal.hpp"
#include "cutlass/epilogue/collective/collective_builder.hpp"

using ElemA = cutlass::bfloat16_t;
using ElemB = cutlass::bfloat16_t;
using ElemCD = cutlass::bfloat16_t;
using Acc  = float;
using TileShape    = cute::Shape<cute::_64, cute::_64, cute::_128>;
using ClusterShape = cute::Shape<cute::_1, cute::_1, cute::_1>;

using CollectiveEpilogue = typename cutlass::epilogue::collective::CollectiveBuilder<
    cutlass::arch::Sm100, cutlass::arch::OpClassTensorOp,
    TileShape, ClusterShape,
    cutlass::epilogue::collective::EpilogueTileAuto,
    Acc, Acc,
    ElemCD, cutlass::layout::RowMajor, 128 / cutlass::sizeof_bits<ElemCD>::value,
    ElemCD, cutlass::layout::RowMajor, 128 / cutlass::sizeof_bits<ElemCD>::value,
    cutlass::epilogue::collective::EpilogueScheduleAuto
  >::CollectiveOp;

using CollectiveMainloop = typename cutlass::gemm::collective::CollectiveBuilder<
    cutlass::arch::Sm100, cutlass::arch::OpClassTensorOp,
    ElemA, cutlass::layout::ColumnMajor, 128 / cutlass::sizeof_bits<ElemA>::value,
    ElemB, cutlass::layout::ColumnMajor, 128 / cutlass::sizeof_bits<ElemB>::value,
    Acc,
    TileShape, ClusterShape,
    cutlass::gemm::collective::StageCountAutoCarveout<static_cast<int>(sizeof(typename CollectiveEpilogue::SharedStorage))>,
    cutlass::gemm::collective::KernelScheduleAuto
  >::CollectiveOp;

using GemmKernel = cutlass::gemm::kernel::GemmUniversal<
    cute::Shape<int,int,int,int>,
    CollectiveMainloop,
    CollectiveEpilogue
>;
using Gemm = cutlass::gemm::device::GemmUniversalAdapter<GemmKernel>;

// Force the device kernel symbol into the cubin without needing a host main.
auto* _anchor = &cutlass::device_kernel<GemmKernel>;


// ===== COMPILED SASS (sm_100a) =====

	.target	sm_100a

	.elftype	@"ET_EXEC"


//--------------------- .note.nv.tkinfo           --------------------------
	.section	.note.nv.tkinfo,"",@"SHT_NOTE"
	.sectionflags	@"SHF_NOTE_NV_TKINFO"
	.tkinfo
        /*0018*/ 	.word	0x00000002
        /*0030*/ 	.string	""
        /*0030*/ 	.string	"ptxas"
        /*0030*/ 	.string	"Cuda compilation tools, release 13.0, V13.0.88"
        /*0030*/ 	.string	"Build cuda_13.0.r13.0/compiler.36424714_0"
        /*0030*/ 	.string	"-arch sm_100a -m 64 "



//--------------------- .note.nv.cuinfo           --------------------------
	.section	.note.nv.cuinfo,"",@"SHT_NOTE"
	.sectionflags	@"SHF_NOTE_NV_CUINFO"
        /*0018*/ 	.short	0x0002
        /*001a*/ 	.short	0x0064
        /*001c*/ 	.short	0x0082
	.zero		2


//--------------------- .nv.info                  --------------------------
	.section	.nv.info,"",@"SHT_CUDA_INFO"
	.align	4


	//----- nvinfo : EIATTR_REGCOUNT
	.align		4
        /*0000*/ 	.byte	0x04, 0x2f
        /*0002*/ 	.short	(.L_19 - .L_18)
	.align		4
.L_18:
        /*0004*/ 	.word	index@(_ZN7cutlass13device_kernelINS_4gemm6kernel13GemmUniversalIN4cute5tupleIJiiiiEEENS1_10collective13CollectiveMmaINS1_35MainloopSm100TmaUmmaWarpSpecializedILi6ELi2ELi4ENS5_IJNS4_1CILi1EEESB_SB_EEEEENS5_IJNSA_ILi64EEESE_NSA_ILi128EEEEEENS_10bfloat16_tENS5_IJSB_llEEESH_NS5_IJlSB_lEEENS4_8TiledMMAINS4_8MMA_AtomIJNS4_20SM100_MMA_F16BF16_SSISH_SH_fLi64ELi64ELNS4_4UMMA5MajorE1ELSO_0ELNSN_7ScaleInE0ELSP_0EEEEEENS4_6LayoutISC_NS5_IJNSA_ILi0EEEST_ST_EEEEENS5_IJNS4_10UnderscoreESW_SW_EEEEENS4_13SM90_TMA_LOADENS4_14ComposedLayoutINS4_7SwizzleILi3ELi4ELi3EEENS4_18smem_ptr_flag_bitsILi16EEENSS_INS5_IJSE_NSA_ILi8EEEEEENS5_IJSB_SE_EEEEEEEvNS4_8identityESZ_NS10_IS12_S14_NSS_INS5_IJS15_SE_EEENS5_IJSE_SB_EEEEEEEvS1A_EENS_8epilogue10collective18CollectiveEpilogueINS1G_23Sm100TmaWarpSpecializedILi3ELi2ELi16ELb1ELb0EEEJSG_NS5_IJNSS_ISE_SB_EENSS_INSA_ILi32EEESB_EEEEESH_SJ_SH_SJ_NS1G_6fusion15FusionCallbacksIS1K_NS1P_17LinearCombinationISH_fSH_fLNS_15FloatRoundStyleE2EEESG_S1O_JEEENS4_5SM1004TMEM4LOAD26SM100_TMEM_LOAD_16dp256b4xESZ_NS10_INS11_ILi2ELi4ELi3EEES14_NSS_INS5_IJS15_S1M_EEENS5_IJS1M_SB_EEEEEEENS4_17SM75_U32x4_LDSM_NENS4_14SM90_TMA_STOREES23_NS4_17SM90_U32x4_STSM_NENS4_39AutoVectorizingCopyWithAssumedAlignmentILi128EEEEEEvvEEEEvNT_6ParamsE)
        /*0008*/ 	.word	0x0000004f


	//----- nvinfo : EIATTR_FRAME_SIZE
	.align		4
.L_19:
        /*000c*/ 	.byte	0x04, 0x11
        /*000e*/ 	.short	(.L_21 - .L_20)
	.align		4
.L_20:
        /*0010*/ 	.word	index@($__internal_2_$__cuda_sm10x_tcgen05_guardrail_trap_unallocated_columns_being_dealloced)
        /*0014*/ 	.word	0x00000000


	//----- nvinfo : EIATTR_FRAME_SIZE
	.align		4
.L_21:
        /*0018*/ 	.byte	0x04, 0x11
        /*001a*/ 	.short	(.L_23 - .L_22)
	.align		4
.L_22:
        /*001c*/ 	.word	index@($__internal_1_$__cuda_sm10x_tcgen05_guardrail_trap_phase_invalid_during_alloc)
        /*0020*/ 	.word	0x00000000


	//----- nvinfo : EIATTR_FRAME_SIZE
	.align		4
.L_23:
        /*0024*/ 	.byte	0x04, 0x11
        /*0026*/ 	.short	(.L_25 - .L_24)
	.align		4
.L_24:
        /*0028*/ 	.word	index@($__internal_0_$__cuda_sm10x_tcgen05_guardrail_trap_col_being_dealloced_not_returned_by_alloc)
        /*002c*/ 	.word	0x00000000


	//----- nvinfo : EIATTR_FRAME_SIZE
	.align		4
.L_25:
        /*0030*/ 	.byte	0x04, 0x11
        /*0032*/ 	.short	(.L_27 - .L_26)
	.align		4
.L_26:
        /*0034*/ 	.word	index@(_ZN7cutlass13device_kernelINS_4gemm6kernel13GemmUniversalIN4cute5tupleIJiiiiEEENS1_10collective13CollectiveMmaINS1_35MainloopSm100TmaUmmaWarpSpecializedILi6ELi2ELi4ENS5_IJNS4_1CILi1EEESB_SB_EEEEENS5_IJNSA_ILi64EEESE_NSA_ILi128EEEEEENS_10bfloat16_tENS5_IJSB_llEEESH_NS5_IJlSB_lEEENS4_8TiledMMAINS4_8MMA_AtomIJNS4_20SM100_MMA_F16BF16_SSISH_SH_fLi64ELi64ELNS4_4UMMA5MajorE1ELSO_0ELNSN_7ScaleInE0ELSP_0EEEEEENS4_6LayoutISC_NS5_IJNSA_ILi0EEEST_ST_EEEEENS5_IJNS4_10UnderscoreESW_SW_EEEEENS4_13SM90_TMA_LOADENS4_14ComposedLayoutINS4_7SwizzleILi3ELi4ELi3EEENS4_18smem_ptr_flag_bitsILi16EEENSS_INS5_IJSE_NSA_ILi8EEEEEENS5_IJSB_SE_EEEEEEEvNS4_8identityESZ_NS10_IS12_S14_NSS_INS5_IJS15_SE_EEENS5_IJSE_SB_EEEEEEEvS1A_EENS_8epilogue10collective18CollectiveEpilogueINS1G_23Sm100TmaWarpSpecializedILi3ELi2ELi16ELb1ELb0EEEJSG_NS5_IJNSS_ISE_SB_EENSS_INSA_ILi32EEESB_EEEEESH_SJ_SH_SJ_NS1G_6fusion15FusionCallbacksIS1K_NS1P_17LinearCombinationISH_fSH_fLNS_15FloatRoundStyleE2EEESG_S1O_JEEENS4_5SM1004TMEM4LOAD26SM100_TMEM_LOAD_16dp256b4xESZ_NS10_INS11_ILi2ELi4ELi3EEES14_NSS_INS5_IJS15_S1M_EEENS5_IJS1M_SB_EEEEEEENS4_17SM75_U32x4_LDSM_NENS4_14SM90_TMA_STOREES23_NS4_17SM90_U32x4_STSM_NENS4_39AutoVectorizingCopyWithAssumedAlignmentILi128EEEEEEvvEEEEvNT_6ParamsE)
        /*0038*/ 	.word	0x00000000


	//----- nvinfo : EIATTR_MIN_STACK_SIZE
	.align		4
.L_27:
        /*003c*/ 	.byte	0x04, 0x12
        /*003e*/ 	.short	(.L_29 - .L_28)
	.align		4
.L_28:
        /*0040*/ 	.word	index@(_ZN7cutlass13device_kernelINS_4gemm6kernel13GemmUniversalIN4cute5tupleIJiiiiEEENS1_10collective13CollectiveMmaINS1_35MainloopSm100TmaUmmaWarpSpecializedILi6ELi2ELi4ENS5_IJNS4_1CILi1EEESB_SB_EEEEENS5_IJNSA_ILi64EEESE_NSA_ILi128EEEEEENS_10bfloat16_tENS5_IJSB_llEEESH_NS5_IJlSB_lEEENS4_8TiledMMAINS4_8MMA_AtomIJNS4_20SM100_MMA_F16BF16_SSISH_SH_fLi64ELi64ELNS4_4UMMA5MajorE1ELSO_0ELNSN_7ScaleInE0ELSP_0EEEEEENS4_6LayoutISC_NS5_IJNSA_ILi0EEEST_ST_EEEEENS5_IJNS4_10UnderscoreESW_SW_EEEEENS4_13SM90_TMA_LOADENS4_14ComposedLayoutINS4_7SwizzleILi3ELi4ELi3EEENS4_18smem_ptr_flag_bitsILi16EEENSS_INS5_IJSE_NSA_ILi8EEEEEENS5_IJSB_SE_EEEEEEEvNS4_8identityESZ_NS10_IS12_S14_NSS_INS5_IJS15_SE_EEENS5_IJSE_SB_EEEEEEEvS1A_EENS_8epilogue10collective18CollectiveEpilogueINS1G_23Sm100TmaWarpSpecializedILi3ELi2ELi16ELb1ELb0EEEJSG_NS5_IJNSS_ISE_SB_EENSS_INSA_ILi32EEESB_EEEEESH_SJ_SH_SJ_NS1G_6fusion15FusionCallbacksIS1K_NS1P_17LinearCombinationISH_fSH_fLNS_15FloatRoundStyleE2EEESG_S1O_JEEENS4_5SM1004TMEM4LOAD26SM100_TMEM_LOAD_16dp256b4xESZ_NS10_INS11_ILi2ELi4ELi3EEES14_NSS_INS5_IJS15_S1M_EEENS5_IJS1M_SB_EEEEEEENS4_17SM75_U32x4_LDSM_NENS4_14SM90_TMA_STOREES23_NS4_17SM90_U32x4_STSM_NENS4_39AutoVectorizingCopyWithAssumedAlignmentILi128EEEEEEvvEEEEvNT_6ParamsE)
        /*0044*/ 	.word	0x00000000
.L_29:


//--------------------- .nv.compat                --------------------------
	.section	.nv.compat,"",@"SHT_CUDA_COMPAT_INFO"
	.align	4
        /*0000*/ 	.byte	0x02, 0x09, 0x01, 0x00, 0x02, 0x02, 0x02, 0x00, 0x02, 0x05, 0x05, 0x00, 0x03, 0x07, 0x01, 0x01
        /*0010*/ 	.byte	0x02, 0x03, 0x01, 0x00, 0x02, 0x06, 0x01, 0x00, 0x04, 0x0b, 0x08, 0x00, 0x09, 0x00, 0x00, 0x00
        /*0020*/ 	.byte	0x00, 0x00, 0x00, 0x00


//--------------------- .nv.info._ZN7cutlass13device_kernelINS_4gemm6kernel13GemmUniversalIN4cute5tupleIJiiiiEEENS1_10collective13CollectiveMmaINS1_35MainloopSm100TmaUmmaWarpSpecializedILi6ELi2ELi4ENS5_IJNS4_1CILi1EEESB_SB_EEEEENS5_IJNSA_ILi64EEESE_NSA_ILi128EEEEEENS_10bfloat16_tENS5_IJSB_llEEESH_NS5_IJlSB_lEEENS4_8TiledMMAINS4_8MMA_AtomIJNS4_20SM100_MMA_F16BF16_SSISH_SH_fLi64ELi64ELNS4_4UMMA5MajorE1ELSO_0ELNSN_7ScaleInE0ELSP_0EEEEEENS4_6LayoutISC_NS5_IJNSA_ILi0EEEST_ST_EEEEENS5_IJNS4_10UnderscoreESW_SW_EEEEENS4_13SM90_TMA_LOADENS4_14ComposedLayoutINS4_7SwizzleILi3ELi4ELi3EEENS4_18smem_ptr_flag_bitsILi16EEENSS_INS5_IJSE_NSA_ILi8EEEEEENS5_IJSB_SE_EEEEEEEvNS4_8identityESZ_NS10_IS12_S14_NSS_INS5_IJS15_SE_EEENS5_IJSE_SB_EEEEEEEvS1A_EENS_8epilogue10collective18CollectiveEpilogueINS1G_23Sm100TmaWarpSpecializedILi3ELi2ELi16ELb1ELb0EEEJSG_NS5_IJNSS_ISE_SB_EENSS_INSA_ILi32EEESB_EEEEESH_SJ_SH_SJ_NS1G_6fusion15FusionCallbacksIS1K_NS1P_17LinearCombinationISH_fSH_fLNS_15FloatRoundStyleE2EEESG_S1O_JEEENS4_5SM1004TMEM4LOAD26SM100_TMEM_LOAD_16dp256b4xESZ_NS10_INS11_ILi2ELi4ELi3EEES14_NSS_INS5_IJS15_S1M_EEENS5_IJS1M_SB_EEEEEEENS4_17SM75_U32x4_LDSM_NENS4_14SM90_TMA_STOREES23_NS4_17SM90_U32x4_STSM_NENS4_39AutoVectorizingCopyWithAssumedAlignmentILi128EEEEEEvvEEEEvNT_6ParamsE --------------------------
	.section	.nv.info._ZN7cutlass13device_kernelINS_4gemm6kernel13GemmUniversalIN4cute5tupleIJiiiiEEENS1_10collective13CollectiveMmaINS1_35MainloopSm100TmaUmmaWarpSpecializedILi6ELi2ELi4ENS5_IJNS4_1CILi1EEESB_SB_EEEEENS5_IJNSA_ILi64EEESE_NSA_ILi128EEEEEENS_10bfloat16_tENS5_IJSB_llEEESH_NS5_IJlSB_lEEENS4_8TiledMMAINS4_8MMA_AtomIJNS4_20SM100_MMA_F16BF16_SSISH_SH_fLi64ELi64ELNS4_4UMMA5MajorE1ELSO_0ELNSN_7ScaleInE0ELSP_0EEEEEENS4_6LayoutISC_NS5_IJNSA_ILi0EEEST_ST_EEEEENS5_IJNS4_10UnderscoreESW_SW_EEEEENS4_13SM90_TMA_LOADENS4_14ComposedLayoutINS4_7SwizzleILi3ELi4ELi3EEENS4_18smem_ptr_flag_bitsILi16EEENSS_INS5_IJSE_NSA_ILi8EEEEEENS5_IJSB_SE_EEEEEEEvNS4_8identityESZ_NS10_IS12_S14_NSS_INS5_IJS15_SE_EEENS5_IJSE_SB_EEEEEEEvS1A_EENS_8epilogue10collective18CollectiveEpilogueINS1G_23Sm100TmaWarpSpecializedILi3ELi2ELi16ELb1ELb0EEEJSG_NS5_IJNSS_ISE_SB_EENSS_INSA_ILi32EEESB_EEEEESH_SJ_SH_SJ_NS1G_6fusion15FusionCallbacksIS1K_NS1P_17LinearCombinationISH_fSH_fLNS_15FloatRoundStyleE2EEESG_S1O_JEEENS4_5SM1004TMEM4LOAD26SM100_TMEM_LOAD_16dp256b4xESZ_NS10_INS11_ILi2ELi4ELi3EEES14_NSS_INS5_IJS15_S1M_EEENS5_IJS1M_SB_EEEEEEENS4_17SM75_U32x4_LDSM_NENS4_14SM90_TMA_STOREES23_NS4_17SM90_U32x4_STSM_NENS4_39AutoVectorizingCopyWithAssumedAlignmentILi128EEEEEEvvEEEEvNT_6ParamsE,"",@"SHT_CUDA_INFO"
	.sectionflags	@""
	.align	4


	//----- nvinfo : EIATTR_CUDA_API_VERSION
	.align		4
        /*0000*/ 	.byte	0x04, 0x37
        /*0002*/ 	.short	(.L_31 - .L_30)
.L_30:
        /*0004*/ 	.word	0x00000082


	//----- nvinfo : EIATTR_KPARAM_INFO
	.align		4
.L_31:
        /*0008*/ 	.byte	0x04, 0x17
        /*000a*/ 	.short	(.L_33 - .L_32)
.L_32:
        /*000c*/ 	.word	0x00000000
        /*0010*/ 	.short	0x0000
        /*0012*/ 	.short	0x0000
        /*0014*/ 	.byte	0x00, 0xf0, 0x01, 0x20


	//----- nvinfo : EIATTR_AT_ENTRY_FRAGMENTS
	.align		4
.L_33:
        /*0018*/ 	.byte	0x04, 0x4f
        /*001a*/ 	.short	(.L_35 - .L_34)


	//   ....[0]....
.L_34:
        /*001c*/ 	.word	0x00000006


	//----- nvinfo : EIATTR_RESERVED_SMEM_USED
	.align		4
.L_35:
        /*0020*/ 	.byte	0x01, 0x41
	.zero		2


	//----- nvinfo : EIATTR_SPARSE_MMA_MASK
	.align		4
        /*0024*/ 	.byte	0x03, 0x50
        /*0026*/ 	.short	0x0000


	//----- nvinfo : EIATTR_TCGEN05_1CTA_USED
	.align		4
        /*0028*/ 	.byte	0x01, 0x51
	.zero		2


	//----- nvinfo : EIATTR_MAXREG_COUNT
	.align		4
        /*002c*/ 	.byte	0x03, 0x1b
        /*002e*/ 	.short	0x00ff


	//----- nvinfo : EIATTR_NUM_BARRIERS
	.align		4
        /*0030*/ 	.byte	0x02, 0x4c
        /*0032*/ 	.byte	0x07
	.zero		1


	//----- nvinfo : EIATTR_EXTERNS
	.align		4
        /*0034*/ 	.byte	0x04, 0x0f
        /*0036*/ 	.short	(.L_37 - .L_36)


	//   ....[0]....
	.align		4
.L_36:
        /*0038*/ 	.word	index@(__assertfail)


	//----- nvinfo : EIATTR_MERCURY_ISA_VERSION
	.align		4
.L_37:
        /*003c*/ 	.byte	0x03, 0x5f
        /*003e*/ 	.short	0x0101


	//----- nvinfo : EIATTR_INT_WARP_WIDE_INSTR_OFFSETS
	.align		4
        /*0040*/ 	.byte	0x04, 0x31
        /*0042*/ 	.short	(.L_39 - .L_38)


	//   ....[0]....
.L_38:
        /*0044*/ 	.word	0x00001ea0


	//   ....[1]....
        /*0048*/ 	.word	0x00003c10


	//   ....[2]....
        /*004c*/ 	.word	0x00003c40


	//   ....[3]....
        /*0050*/ 	.word	0x00003c90


	//   ....[4]....
        /*0054*/ 	.word	0x00004570


	//   ....[5]....
        /*0058*/ 	.word	0x00004590


	//   ....[6]....
        /*005c*/ 	.word	0x00004860


	//   ....[7]....
        /*0060*/ 	.word	0x00004990


	//----- nvinfo : EIATTR_COOP_GROUP_MASK_REGIDS
	.align		4
.L_39:
        /*0064*/ 	.byte	0x04, 0x29
        /*0066*/ 	.short	(.L_41 - .L_40)


	//   ....[0]....
.L_40:
        /*0068*/ 	.word	0xffffffff


	//   ....[1]....
        /*006c*/ 	.word	0xffffffff


	//   ....[2]....
        /*0070*/ 	.word	0xffffffff


	//   ....[3]....
        /*0074*/ 	.word	0xffffffff


	//   ....[4]....
        /*0078*/ 	.word	0xffffffff


	//   ....[5]....
        /*007c*/ 	.word	0xffffffff


	//   ....[6]....
        /*0080*/ 	.word	0xffffffff


	//   ....[7]....
        /*0084*/ 	.word	0xffffffff


	//   ....[8]....
        /*0088*/ 	.word	0xffffffff


	//   ....[9]....
        /*008c*/ 	.word	0xffffffff


	//   ....[10]....
        /*0090*/ 	.word	0xffffffff


	//   ....[11]....
        /*0094*/ 	.word	0xffffffff


	//   ....[12]....
        /*0098*/ 	.word	0xffffffff


	//----- nvinfo : EIATTR_COOP_GROUP_INSTR_OFFSETS
	.align		4
.L_41:
        /*009c*/ 	.byte	0x04, 0x28
        /*009e*/ 	.short	(.L_43 - .L_42)


	//   ....[0]....
.L_42:
        /*00a0*/ 	.word	0x00000090


	//   ....[1]....
        /*00a4*/ 	.word	0x000004d0


	//   ....[2]....
        /*00a8*/ 	.word	0x00000680


	//   ....[3]....
        /*00ac*/ 	.word	0x00000800


	//   ....[4]....
        /*00b0*/ 	.word	0x00000900


	//   ....[5]....
        /*00b4*/ 	.word	0x00000a70


	//   ....[6]....
        /*00b8*/ 	.word	0x00000c10


	//   ....[7]....
        /*00bc*/ 	.word	0x00001d80


	//   ....[8]....
        /*00c0*/ 	.word	0x00002c80


	//   ....[9]....
        /*00c4*/ 	.word	0x00002e90


	//   ....[10]....
        /*00c8*/ 	.word	0x00002ec0


	//   ....[11]....
        /*00cc*/ 	.word	0x00003b00


	//   ....[12]....
        /*00d0*/ 	.word	0x00003d30


	//----- nvinfo : EIATTR_VRC_CTA_INIT_COUNT
	.align		4
.L_43:
        /*00d4*/ 	.byte	0x02, 0x4a
        /*00d6*/ 	.byte	0x80
	.zero		1


	//----- nvinfo : EIATTR_SYSCALL_OFFSETS
	.align		4
        /*00d8*/ 	.byte	0x04, 0x46
        /*00da*/ 	.short	(.L_45 - .L_44)


	//   ....[0]....
.L_44:
        /*00dc*/ 	.word	0x00005570


	//   ....[1]....
        /*00e0*/ 	.word	0x00005660


	//   ....[2]....
        /*00e4*/ 	.word	0x00005e40


	//   ....[3]....
        /*00e8*/ 	.word	0x00006780


	//----- nvinfo : EIATTR_MBARRIER_INSTR_OFFSETS
	.align		4
.L_45:
        /*00ec*/ 	.byte	0x04, 0x39
        /*00ee*/ 	.short	(.L_47 - .L_46)


	//   ....[0]....
.L_46:
        /*00f0*/ 	.word	0x000005b0
        /*00f4*/ 	.word	0x000000ff
        /*00f8*/ 	.word	0x00000000
        /*00fc*/ 	.short	0x0100
        /*00fe*/ 	.byte	0x05
	.zero		1


	//   ....[1]....
        /*0100*/ 	.word	0x000005c0
        /*0104*/ 	.word	0x000000ff
        /*0108*/ 	.word	0x00000030
        /*010c*/ 	.short	0x0100
        /*010e*/ 	.byte	0x05
	.zero		1


	//   ....[2]....
        /*0110*/ 	.word	0x000005d0
        /*0114*/ 	.word	0x000000ff
        /*0118*/ 	.word	0x00000008
        /*011c*/ 	.short	0x0100
        /*011e*/ 	.byte	0x05
	.zero		1


	//   ....[3]....
        /*0120*/ 	.word	0x000005e0
        /*0124*/ 	.word	0x000000ff
        /*0128*/ 	.word	0x00000038
        /*012c*/ 	.short	0x0100
        /*012e*/ 	.byte	0x05
	.zero		1


	//   ....[4]....
        /*0130*/ 	.word	0x000005f0
        /*0134*/ 	.word	0x000000ff
        /*0138*/ 	.word	0x00000010
        /*013c*/ 	.short	0x0100
        /*013e*/ 	.byte	0x05
	.zero		1


	//   ....[5]....
        /*0140*/ 	.word	0x00000600
        /*0144*/ 	.word	0x000000ff
        /*0148*/ 	.word	0x00000040
        /*014c*/ 	.short	0x0100
        /*014e*/ 	.byte	0x05
	.zero		1


	//   ....[6]....
        /*0150*/ 	.word	0x00000610
        /*0154*/ 	.word	0x000000ff
        /*0158*/ 	.word	0x00000018
        /*015c*/ 	.short	0x0100
        /*015e*/ 	.byte	0x05
	.zero		1


	//   ....[7]....
        /*0160*/ 	.word	0x00000620
        /*0164*/ 	.word	0x000000ff
        /*0168*/ 	.word	0x00000048
        /*016c*/ 	.short	0x0100
        /*016e*/ 	.byte	0x05
	.zero		1


	//   ....[8]....
        /*0170*/ 	.word	0x00000630
        /*0174*/ 	.word	0x000000ff
        /*0178*/ 	.word	0x00000020
        /*017c*/ 	.short	0x0100
        /*017e*/ 	.byte	0x05
	.zero		1


	//   ....[9]....
        /*0180*/ 	.word	0x00000640
        /*0184*/ 	.word	0x000000ff
        /*0188*/ 	.word	0x00000050
        /*018c*/ 	.short	0x0100
        /*018e*/ 	.byte	0x05
	.zero		1


	//   ....[10]....
        /*0190*/ 	.word	0x00000650
        /*0194*/ 	.word	0x000000ff
        /*0198*/ 	.word	0x00000028
        /*019c*/ 	.short	0x0100
        /*019e*/ 	.byte	0x05
	.zero		1


	//   ....[11]....
        /*01a0*/ 	.word	0x00000660
        /*01a4*/ 	.word	0x000000ff
        /*01a8*/ 	.word	0x00000058
        /*01ac*/ 	.short	0x0100
        /*01ae*/ 	.byte	0x05
	.zero		1


	//   ....[12]....
        /*01b0*/ 	.word	0x00000790
        /*01b4*/ 	.word	0x000000ff
        /*01b8*/ 	.word	0x00000060
        /*01bc*/ 	.short	0x0100
        /*01be*/ 	.byte	0x07
	.zero		1


	//   ....[13]....
        /*01c0*/ 	.word	0x000007a0
        /*01c4*/ 	.word	0x000000ff
        /*01c8*/ 	.word	0x00000078
        /*01cc*/ 	.short	0x0100
        /*01ce*/ 	.byte	0x07
	.zero		1


	//   ....[14]....
        /*01d0*/ 	.word	0x000007b0
        /*01d4*/ 	.word	0x000000ff
        /*01d8*/ 	.word	0x00000068
        /*01dc*/ 	.short	0x0100
        /*01de*/ 	.byte	0x07
	.zero		1


	//   ....[15]....
        /*01e0*/ 	.word	0x000007c0
        /*01e4*/ 	.word	0x000000ff
        /*01e8*/ 	.word	0x00000080
        /*01ec*/ 	.short	0x0100
        /*01ee*/ 	.byte	0x07
	.zero		1


	//   ....[16]....
        /*01f0*/ 	.word	0x000007d0
        /*01f4*/ 	.word	0x000000ff
        /*01f8*/ 	.word	0x00000070
        /*01fc*/ 	.short	0x0100
        /*01fe*/ 	.byte	0x07
	.zero		1


	//   ....[17]....
        /*0200*/ 	.word	0x000007e0
        /*0204*/ 	.word	0x000000ff
        /*0208*/ 	.word	0x00000088
        /*020c*/ 	.short	0x0100
        /*020e*/ 	.byte	0x07
	.zero		1


	//   ....[18]....
        /*0210*/ 	.word	0x000008d0
        /*0214*/ 	.word	0x000000ff
        /*0218*/ 	.word	0x00000090
        /*021c*/ 	.short	0x0100
        /*021e*/ 	.byte	0x05
	.zero		1


	//   ....[19]....
        /*0220*/ 	.word	0x000008e0
        /*0224*/ 	.word	0x000000ff
        /*0228*/ 	.word	0x00000098
        /*022c*/ 	.short	0x0100
        /*022e*/ 	.byte	0x05
	.zero		1


	//   ....[20]....
        /*0230*/ 	.word	0x00000a20
        /*0234*/ 	.word	0x000000ff
        /*0238*/ 	.word	0x000000a0
        /*023c*/ 	.short	0x0100
        /*023e*/ 	.byte	0x05
	.zero		1


	//   ....[21]....
        /*0240*/ 	.word	0x00000a30
        /*0244*/ 	.word	0x000000ff
        /*0248*/ 	.word	0x000000b0
        /*024c*/ 	.short	0x0100
        /*024e*/ 	.byte	0x05
	.zero		1


	//   ....[22]....
        /*0250*/ 	.word	0x00000a40
        /*0254*/ 	.word	0x000000ff
        /*0258*/ 	.word	0x000000a8
        /*025c*/ 	.short	0x0100
        /*025e*/ 	.byte	0x05
	.zero		1


	//   ....[23]....
        /*0260*/ 	.word	0x00000a50
        /*0264*/ 	.word	0x000000ff
        /*0268*/ 	.word	0x000000b8
        /*026c*/ 	.short	0x0100
        /*026e*/ 	.byte	0x05
	.zero		1


	//   ....[24]....
        /*0270*/ 	.word	0x00000b80
        /*0274*/ 	.word	0x000000ff
        /*0278*/ 	.word	0x000000c0
        /*027c*/ 	.short	0x0100
        /*027e*/ 	.byte	0x07
	.zero		1


	//   ....[25]....
        /*0280*/ 	.word	0x00000b90
        /*0284*/ 	.word	0x000000ff
        /*0288*/ 	.word	0x000000e0
        /*028c*/ 	.short	0x0100
        /*028e*/ 	.byte	0x07
	.zero		1


	//   ....[26]....
        /*0290*/ 	.word	0x00000ba0
        /*0294*/ 	.word	0x000000ff
        /*0298*/ 	.word	0x000000c8
        /*029c*/ 	.short	0x0100
        /*029e*/ 	.byte	0x07
	.zero		1


	//   ....[27]....
        /*02a0*/ 	.word	0x00000bb0
        /*02a4*/ 	.word	0x000000ff
        /*02a8*/ 	.word	0x000000e8
        /*02ac*/ 	.short	0x0100
        /*02ae*/ 	.byte	0x07
	.zero		1


	//   ....[28]....
        /*02b0*/ 	.word	0x00000bc0
        /*02b4*/ 	.word	0x000000ff
        /*02b8*/ 	.word	0x000000d0
        /*02bc*/ 	.short	0x0100
        /*02be*/ 	.byte	0x07
	.zero		1


	//   ....[29]....
        /*02c0*/ 	.word	0x00000bd0
        /*02c4*/ 	.word	0x000000ff
        /*02c8*/ 	.word	0x000000f0
        /*02cc*/ 	.short	0x0100
        /*02ce*/ 	.byte	0x07
	.zero		1


	//   ....[30]....
        /*02d0*/ 	.word	0x00000be0
        /*02d4*/ 	.word	0x000000ff
        /*02d8*/ 	.word	0x000000d8
        /*02dc*/ 	.short	0x0100
        /*02de*/ 	.byte	0x07
	.zero		1


	//   ....[31]....
        /*02e0*/ 	.word	0x00000bf0
        /*02e4*/ 	.word	0x000000ff
        /*02e8*/ 	.word	0x000000f8
        /*02ec*/ 	.short	0x0100
        /*02ee*/ 	.byte	0x07
	.zero		1


	//   ....[32]....
        /*02f0*/ 	.word	0x00000ce0
        /*02f4*/ 	.word	0x000000ff
        /*02f8*/ 	.word	0x00000100
        /*02fc*/ 	.short	0x0100
        /*02fe*/ 	.byte	0x05
	.zero		1


	//   ....[33]....
        /*0300*/ 	.word	0x00000cf0
        /*0304*/ 	.word	0x000000ff
        /*0308*/ 	.word	0x00000110
        /*030c*/ 	.short	0x0100
        /*030e*/ 	.byte	0x05
	.zero		1


	//   ....[34]....
        /*0310*/ 	.word	0x00000d00
        /*0314*/ 	.word	0x000000ff
        /*0318*/ 	.word	0x00000108
        /*031c*/ 	.short	0x0100
        /*031e*/ 	.byte	0x05
	.zero		1


	//   ....[35]....
        /*0320*/ 	.word	0x00000d10
        /*0324*/ 	.word	0x000000ff
        /*0328*/ 	.word	0x00000118
        /*032c*/ 	.short	0x0100
        /*032e*/ 	.byte	0x05
	.zero		1


	//   ....[36]....
        /*0330*/ 	.word	0x000015e0
        /*0334*/ 	.word	0x00000002
        /*0338*/ 	.word	0x00000110
        /*033c*/ 	.short	0x010a
        /*033e*/ 	.byte	0xff
	.zero		1


	//   ....[37]....
        /*0340*/ 	.word	0x00001610
        /*0344*/ 	.word	0x00000002
        /*0348*/ 	.word	0x00000100
        /*034c*/ 	.short	0x0101
        /*034e*/ 	.byte	0xff
	.zero		1


	//   ....[38]....
        /*0350*/ 	.word	0x000016e0
        /*0354*/ 	.word	0x000000ff
        /*0358*/ 	.word	0x00000030
        /*035c*/ 	.short	0x010a
        /*035e*/ 	.byte	0x08
	.zero		1


	//   ....[39]....
        /*0360*/ 	.word	0x00001780
        /*0364*/ 	.word	0x000000ff
        /*0368*/ 	.word	0x00000030
        /*036c*/ 	.short	0x010a
        /*036e*/ 	.byte	0x21
	.zero		1


	//   ....[40]....
        /*0370*/ 	.word	0x000018d0
        /*0374*/ 	.word	0x000000ff
        /*0378*/ 	.word	0x00000030
        /*037c*/ 	.short	0x010a
        /*037e*/ 	.byte	0x08
	.zero		1


	//   ....[41]....
        /*0380*/ 	.word	0x00001a30
        /*0384*/ 	.word	0x000000ff
        /*0388*/ 	.word	0x00000098
        /*038c*/ 	.short	0x0101
        /*038e*/ 	.byte	0x04
	.zero		1


	//   ....[42]....
        /*0390*/ 	.word	0x00001a50
        /*0394*/ 	.word	0x000000ff
        /*0398*/ 	.word	0x00000030
        /*039c*/ 	.short	0x010a
        /*039e*/ 	.byte	0x08
	.zero		1


	//   ....[43]....
        /*03a0*/ 	.word	0x00001ad0
        /*03a4*/ 	.word	0x000000ff
        /*03a8*/ 	.word	0x00000030
        /*03ac*/ 	.short	0x010a
        /*03ae*/ 	.byte	0x19
	.zero		1


	//   ....[44]....
        /*03b0*/ 	.word	0x00001c20
        /*03b4*/ 	.word	0x000000ff
        /*03b8*/ 	.word	0x00000030
        /*03bc*/ 	.short	0x010a
        /*03be*/ 	.byte	0x08
	.zero		1


	//   ....[45]....
        /*03c0*/ 	.word	0x00001db0
        /*03c4*/ 	.word	0x00000002
        /*03c8*/ 	.word	0x000000a0
        /*03cc*/ 	.short	0x010a
        /*03ce*/ 	.byte	0xff
	.zero		1


	//   ....[46]....
        /*03d0*/ 	.word	0x00001e70
        /*03d4*/ 	.word	0x00000002
        /*03d8*/ 	.word	0x00000000
        /*03dc*/ 	.short	0x0101
        /*03de*/ 	.byte	0xff
	.zero		1


	//   ....[47]....
        /*03e0*/ 	.word	0x000023d0
        /*03e4*/ 	.word	0x000000ff
        /*03e8*/ 	.word	0x00000000
        /*03ec*/ 	.short	0x010a
        /*03ee*/ 	.byte	0x05
	.zero		1


	//   ....[48]....
        /*03f0*/ 	.word	0x00002460
        /*03f4*/ 	.word	0x000000ff
        /*03f8*/ 	.word	0x00000000
        /*03fc*/ 	.short	0x010a
        /*03fe*/ 	.byte	0x05
	.zero		1


	//   ....[49]....
        /*0400*/ 	.word	0x000024f0
        /*0404*/ 	.word	0x000000ff
        /*0408*/ 	.word	0x00000000
        /*040c*/ 	.short	0x010a
        /*040e*/ 	.byte	0x05
	.zero		1


	//   ....[50]....
        /*0410*/ 	.word	0x00002580
        /*0414*/ 	.word	0x000000ff
        /*0418*/ 	.word	0x00000000
        /*041c*/ 	.short	0x010a
        /*041e*/ 	.byte	0x05
	.zero		1


	//   ....[51]....
        /*0420*/ 	.word	0x00002610
        /*0424*/ 	.word	0x000000ff
        /*0428*/ 	.word	0x00000000
        /*042c*/ 	.short	0x010a
        /*042e*/ 	.byte	0x05
	.zero		1


	//   ....[52]....
        /*0430*/ 	.word	0x000026b0
        /*0434*/ 	.word	0x00000000
        /*0438*/ 	.word	0x00000000
        /*043c*/ 	.short	0x010a
        /*043e*/ 	.byte	0xff
	.zero		1


	//   ....[53]....
        /*0440*/ 	.word	0x000027d0
        /*0444*/ 	.word	0x00000000
        /*0448*/ 	.word	0x00000100
        /*044c*/ 	.short	0x010a
        /*044e*/ 	.byte	0xff
	.zero		1


	//   ....[54]....
        /*0450*/ 	.word	0x00002840
        /*0454*/ 	.word	0x00000000
        /*0458*/ 	.word	0x00000000
        /*045c*/ 	.short	0x0101
        /*045e*/ 	.byte	0xff
	.zero		1


	//   ....[55]....
        /*0460*/ 	.word	0x00002860
        /*0464*/ 	.word	0x000000ff
        /*0468*/ 	.word	0x000000b0
        /*046c*/ 	.short	0x010a
        /*046e*/ 	.byte	0x05
	.zero		1


	//   ....[56]....
        /*0470*/ 	.word	0x00002980
        /*0474*/ 	.word	0x00000000
        /*0478*/ 	.word	0x000000a0
        /*047c*/ 	.short	0x010a
        /*047e*/ 	.byte	0xff
	.zero		1


	//   ....[57]....
        /*0480*/ 	.word	0x00002a80
        /*0484*/ 	.word	0x00000000
        /*0488*/ 	.word	0x00000000
        /*048c*/ 	.short	0x0101
        /*048e*/ 	.byte	0xff
	.zero		1


	//   ....[58]....
        /*0490*/ 	.word	0x00002b10
        /*0494*/ 	.word	0x000000ff
        /*0498*/ 	.word	0x000000b0
        /*049c*/ 	.short	0x0106
        /*049e*/ 	.byte	0x05
	.zero		1


	//   ....[59]....
        /*04a0*/ 	.word	0x00002b30
        /*04a4*/ 	.word	0x000000ff
        /*04a8*/ 	.word	0x000000b0
        /*04ac*/ 	.short	0x010a
        /*04ae*/ 	.byte	0x05
	.zero		1


	//   ....[60]....
        /*04b0*/ 	.word	0x00002bc0
        /*04b4*/ 	.word	0x000000ff
        /*04b8*/ 	.word	0x000000b0
        /*04bc*/ 	.short	0x0106
        /*04be*/ 	.byte	0x04
	.zero		1


	//   ....[61]....
        /*04c0*/ 	.word	0x00002c00
        /*04c4*/ 	.word	0x00000000
        /*04c8*/ 	.word	0x000000b0
        /*04cc*/ 	.short	0x010a
        /*04ce*/ 	.byte	0xff
	.zero		1


	//   ....[62]....
        /*04d0*/ 	.word	0x000031b0
        /*04d4*/ 	.word	0x00000000
        /*04d8*/ 	.word	0x000000a0
        /*04dc*/ 	.short	0x010a
        /*04de*/ 	.byte	0xff
	.zero		1


	//   ....[63]....
        /*04e0*/ 	.word	0x000032c0
        /*04e4*/ 	.word	0x00000003
        /*04e8*/ 	.word	0x00000000
        /*04ec*/ 	.short	0x0101
        /*04ee*/ 	.byte	0xff
	.zero		1


	//   ....[64]....
        /*04f0*/ 	.word	0x000032d0
        /*04f4*/ 	.word	0x000000ff
        /*04f8*/ 	.word	0x00000000
        /*04fc*/ 	.short	0x010a
        /*04fe*/ 	.byte	0x07
	.zero		1


	//   ....[65]....
        /*0500*/ 	.word	0x00003350
        /*0504*/ 	.word	0x000000ff
        /*0508*/ 	.word	0x000000e0
        /*050c*/ 	.short	0x010a
        /*050e*/ 	.byte	0x06
	.zero		1


	//   ....[66]....
        /*0510*/ 	.word	0x00003420
        /*0514*/ 	.word	0x000000ff
        /*0518*/ 	.word	0x00000000
        /*051c*/ 	.short	0x010a
        /*051e*/ 	.byte	0x0a
	.zero		1


	//   ....[67]....
        /*0520*/ 	.word	0x00003550
        /*0524*/ 	.word	0x000000ff
        /*0528*/ 	.word	0x00000000
        /*052c*/ 	.short	0x010a
        /*052e*/ 	.byte	0x22
	.zero		1


	//   ....[68]....
        /*0530*/ 	.word	0x00003930
        /*0534*/ 	.word	0x000000ff
        /*0538*/ 	.word	0x00000000
        /*053c*/ 	.short	0x010a
        /*053e*/ 	.byte	0x06
	.zero		1


	//   ....[69]....
        /*0540*/ 	.word	0x000039c0
        /*0544*/ 	.word	0x000000ff
        /*0548*/ 	.word	0x00000000
        /*054c*/ 	.short	0x010a
        /*054e*/ 	.byte	0x06
	.zero		1


	//   ....[70]....
        /*0550*/ 	.word	0x00003a50
        /*0554*/ 	.word	0x000000ff
        /*0558*/ 	.word	0x00000000
        /*055c*/ 	.short	0x010a
        /*055e*/ 	.byte	0x06
	.zero		1


	//   ....[71]....
        /*0560*/ 	.word	0x00003ae0
        /*0564*/ 	.word	0x000000ff
        /*0568*/ 	.word	0x00000000
        /*056c*/ 	.short	0x010a
        /*056e*/ 	.byte	0x07
	.zero		1


	//   ....[72]....
        /*0570*/ 	.word	0x00003f10
        /*0574*/ 	.word	0x00000000
        /*0578*/ 	.word	0x000000a0
        /*057c*/ 	.short	0x010a
        /*057e*/ 	.byte	0xff
	.zero		1


	//   ....[73]....
        /*0580*/ 	.word	0x00003fd0
        /*0584*/ 	.word	0x00000000
        /*0588*/ 	.word	0x00000000
        /*058c*/ 	.short	0x0101
        /*058e*/ 	.byte	0xff
	.zero		1


	//   ....[74]....
        /*0590*/ 	.word	0x000042f0
        /*0594*/ 	.word	0x000000ff
        /*0598*/ 	.word	0x00000098
        /*059c*/ 	.short	0x010a
        /*059e*/ 	.byte	0x07
	.zero		1


	//   ....[75]....
        /*05a0*/ 	.word	0x00004510
        /*05a4*/ 	.word	0x000000ff
        /*05a8*/ 	.word	0x00000078
        /*05ac*/ 	.short	0x010a
        /*05ae*/ 	.byte	0x0f
	.zero		1


	//   ....[76]....
        /*05b0*/ 	.word	0x00004710
        /*05b4*/ 	.word	0x000000ff
        /*05b8*/ 	.word	0x00000060
        /*05bc*/ 	.short	0x010b
        /*05be*/ 	.byte	0x0f
	.zero		1


	//   ....[77]....
        /*05c0*/ 	.word	0x00004760
        /*05c4*/ 	.word	0x000000ff
        /*05c8*/ 	.word	0x00000000
        /*05cc*/ 	.short	0x0101
        /*05ce*/ 	.byte	0x10
	.zero		1


	//   ....[78]....
        /*05d0*/ 	.word	0x000047a0
        /*05d4*/ 	.word	0x000000ff
        /*05d8*/ 	.word	0x00000078
        /*05dc*/ 	.short	0x010a
        /*05de*/ 	.byte	0x0d
	.zero		1


	//   ....[79]....
        /*05e0*/ 	.word	0x000049e0
        /*05e4*/ 	.word	0x000000ff
        /*05e8*/ 	.word	0x00000060
        /*05ec*/ 	.short	0x010b
        /*05ee*/ 	.byte	0x0d
	.zero		1


	//   ....[80]....
        /*05f0*/ 	.word	0x00004a50
        /*05f4*/ 	.word	0x000000ff
        /*05f8*/ 	.word	0x00000000
        /*05fc*/ 	.short	0x0101
        /*05fe*/ 	.byte	0x0f
	.zero		1


	//   ....[81]....
        /*0600*/ 	.word	0x00004aa0
        /*0604*/ 	.word	0x000000ff
        /*0608*/ 	.word	0x00000000
        /*060c*/ 	.short	0x010a
        /*060e*/ 	.byte	0x04
	.zero		1


	//   ....[82]....
        /*0610*/ 	.word	0x00004b30
        /*0614*/ 	.word	0x000000ff
        /*0618*/ 	.word	0x00000000
        /*061c*/ 	.short	0x010a
        /*061e*/ 	.byte	0x04
	.zero		1


	//   ....[83]....
        /*0620*/ 	.word	0x00004bd0
        /*0624*/ 	.word	0x00000000
        /*0628*/ 	.word	0x00000000
        /*062c*/ 	.short	0x010a
        /*062e*/ 	.byte	0xff
	.zero		1


	//   ....[84]....
        /*0630*/ 	.word	0x00004f40
        /*0634*/ 	.word	0x00000000
        /*0638*/ 	.word	0x000000a0
        /*063c*/ 	.short	0x010a
        /*063e*/ 	.byte	0xff
	.zero		1


	//   ....[85]....
        /*0640*/ 	.word	0x00005050
        /*0644*/ 	.word	0x00000000
        /*0648*/ 	.word	0x00000000
        /*064c*/ 	.short	0x0101
        /*064e*/ 	.byte	0xff
	.zero		1


	//   ....[86]....
        /*0650*/ 	.word	0x00005a60
        /*0654*/ 	.word	0x00000002
        /*0658*/ 	.word	0x00000060
        /*065c*/ 	.short	0x010a
        /*065e*/ 	.byte	0xff
	.zero		1


	//   ....[87]....
        /*0660*/ 	.word	0x00005aa0
        /*0664*/ 	.word	0x0000002c
        /*0668*/ 	.word	0x000000c0
        /*066c*/ 	.short	0x010a
        /*066e*/ 	.byte	0xff
	.zero		1


	//   ....[88]....
        /*0670*/ 	.word	0x00005b90
        /*0674*/ 	.word	0x00000002
        /*0678*/ 	.word	0x00000060
        /*067c*/ 	.short	0x010a
        /*067e*/ 	.byte	0xff
	.zero		1


	//   ....[89]....
        /*0680*/ 	.word	0x00005d20
        /*0684*/ 	.word	0x0000002c
        /*0688*/ 	.word	0x000000c0
        /*068c*/ 	.short	0x010a
        /*068e*/ 	.byte	0xff
	.zero		1


	//   ....[90]....
        /*0690*/ 	.word	0x000064e0
        /*0694*/ 	.word	0x00000000
        /*0698*/ 	.word	0x00000000
        /*069c*/ 	.short	0x0101
        /*069e*/ 	.byte	0xff
	.zero		1


	//   ....[91]....
        /*06a0*/ 	.word	0x000064f0
        /*06a4*/ 	.word	0x00000002
        /*06a8*/ 	.word	0x00000060
        /*06ac*/ 	.short	0x010a
        /*06ae*/ 	.byte	0xff
	.zero		1


	//   ....[92]....
        /*06b0*/ 	.word	0x000065b0
        /*06b4*/ 	.word	0x00000002
        /*06b8*/ 	.word	0x00000060
        /*06bc*/ 	.short	0x010a
        /*06be*/ 	.byte	0xff
	.zero		1


	//   ....[93]....
        /*06c0*/ 	.word	0x00006910
        /*06c4*/ 	.word	0x000000ff
        /*06c8*/ 	.word	0x00000000
        /*06cc*/ 	.short	0x0101
        /*06ce*/ 	.byte	0x05
	.zero		1


	//   ....[94]....
        /*06d0*/ 	.word	0x00006ea0
        /*06d4*/ 	.word	0x00000000
        /*06d8*/ 	.word	0x00000000
        /*06dc*/ 	.short	0x0101
        /*06de*/ 	.byte	0xff
	.zero		1


	//   ....[95]....
        /*06e0*/ 	.word	0x00007110
        /*06e4*/ 	.word	0x000000ff
        /*06e8*/ 	.word	0x00000000
        /*06ec*/ 	.short	0x0101
        /*06ee*/ 	.byte	0x04
	.zero		1


	//   ....[96]....
        /*06f0*/ 	.word	0x00007130
        /*06f4*/ 	.word	0x00000002
        /*06f8*/ 	.word	0x00000110
        /*06fc*/ 	.short	0x010a
        /*06fe*/ 	.byte	0xff
	.zero		1


	//   ....[97]....
        /*0700*/ 	.word	0x00007190
        /*0704*/ 	.word	0x00000002
        /*0708*/ 	.word	0x00000030
        /*070c*/ 	.short	0x010a
        /*070e*/ 	.byte	0xff
	.zero		1


	//   ....[98]....
        /*0710*/ 	.word	0x000071f0
        /*0714*/ 	.word	0x00000002
        /*0718*/ 	.word	0x00000030
        /*071c*/ 	.short	0x010a
        /*071e*/ 	.byte	0xff
	.zero		1


	//   ....[99]....
        /*0720*/ 	.word	0x00007240
        /*0724*/ 	.word	0x00000002
        /*0728*/ 	.word	0x000000a0
        /*072c*/ 	.short	0x010a
        /*072e*/ 	.byte	0xff
	.zero		1


	//   ....[100]....
        /*0730*/ 	.word	0x000072a0
        /*0734*/ 	.word	0x00000000
        /*0738*/ 	.word	0x00000000
        /*073c*/ 	.short	0x010a
        /*073e*/ 	.byte	0xff
	.zero		1


	//   ....[101]....
        /*0740*/ 	.word	0x00007300
        /*0744*/ 	.word	0x00000000
        /*0748*/ 	.word	0x00000000
        /*074c*/ 	.short	0x010a
        /*074e*/ 	.byte	0xff
	.zero		1


	//   ....[102]....
        /*0750*/ 	.word	0x00007360
        /*0754*/ 	.word	0x00000000
        /*0758*/ 	.word	0x00000000
        /*075c*/ 	.short	0x010a
        /*075e*/ 	.byte	0xff
	.zero		1


	//   ....[103]....
        /*0760*/ 	.word	0x000073c0
        /*0764*/ 	.word	0x00000000
        /*0768*/ 	.word	0x00000000
        /*076c*/ 	.short	0x010a
        /*076e*/ 	.byte	0xff
	.zero		1


	//   ....[104]....
        /*0770*/ 	.word	0x00007420
        /*0774*/ 	.word	0x00000000
        /*0778*/ 	.word	0x00000000
        /*077c*/ 	.short	0x010a
        /*077e*/ 	.byte	0xff
	.zero		1


	//   ....[105]....
        /*0780*/ 	.word	0x00007470
        /*0784*/ 	.word	0x00000000
        /*0788*/ 	.word	0x00000100
        /*078c*/ 	.short	0x010a
        /*078e*/ 	.byte	0xff
	.zero		1


	//   ....[106]....
        /*0790*/ 	.word	0x000074d0
        /*0794*/ 	.word	0x00000000
        /*0798*/ 	.word	0x000000b0
        /*079c*/ 	.short	0x010a
        /*079e*/ 	.byte	0xff
	.zero		1


	//   ....[107]....
        /*07a0*/ 	.word	0x00007520
        /*07a4*/ 	.word	0x00000000
        /*07a8*/ 	.word	0x000000a0
        /*07ac*/ 	.short	0x010a
        /*07ae*/ 	.byte	0xff
	.zero		1


	//   ....[108]....
        /*07b0*/ 	.word	0x00007580
        /*07b4*/ 	.word	0x00000000
        /*07b8*/ 	.word	0x000000b0
        /*07bc*/ 	.short	0x010a
        /*07be*/ 	.byte	0xff
	.zero		1


	//   ....[109]....
        /*07c0*/ 	.word	0x000075d0
        /*07c4*/ 	.word	0x00000000
        /*07c8*/ 	.word	0x000000a0
        /*07cc*/ 	.short	0x010a
        /*07ce*/ 	.byte	0xff
	.zero		1


	//   ....[110]....
        /*07d0*/ 	.word	0x00007630
        /*07d4*/ 	.word	0x00000002
        /*07d8*/ 	.word	0x000000e0
        /*07dc*/ 	.short	0x010a
        /*07de*/ 	.byte	0xff
	.zero		1


	//   ....[111]....
        /*07e0*/ 	.word	0x00007690
        /*07e4*/ 	.word	0x00000000
        /*07e8*/ 	.word	0x00000000
        /*07ec*/ 	.short	0x010a
        /*07ee*/ 	.byte	0xff
	.zero		1


	//   ....[112]....
        /*07f0*/ 	.word	0x000076f0
        /*07f4*/ 	.word	0x00000000
        /*07f8*/ 	.word	0x00000000
        /*07fc*/ 	.short	0x010a
        /*07fe*/ 	.byte	0xff
	.zero		1


	//   ....[113]....
        /*0800*/ 	.word	0x00007750
        /*0804*/ 	.word	0x00000000
        /*0808*/ 	.word	0x00000000
        /*080c*/ 	.short	0x010a
        /*080e*/ 	.byte	0xff
	.zero		1


	//   ....[114]....
        /*0810*/ 	.word	0x000077b0
        /*0814*/ 	.word	0x00000000
        /*0818*/ 	.word	0x00000000
        /*081c*/ 	.short	0x010a
        /*081e*/ 	.byte	0xff
	.zero		1


	//   ....[115]....
        /*0820*/ 	.word	0x00007810
        /*0824*/ 	.word	0x00000000
        /*0828*/ 	.word	0x00000000
        /*082c*/ 	.short	0x010a
        /*082e*/ 	.byte	0xff
	.zero		1


	//   ....[116]....
        /*0830*/ 	.word	0x00007860
        /*0834*/ 	.word	0x00000000
        /*0838*/ 	.word	0x000000a0
        /*083c*/ 	.short	0x010a
        /*083e*/ 	.byte	0xff
	.zero		1


	//   ....[117]....
        /*0840*/ 	.word	0x000078c0
        /*0844*/ 	.word	0x00000000
        /*0848*/ 	.word	0x00000098
        /*084c*/ 	.short	0x010a
        /*084e*/ 	.byte	0xff
	.zero		1


	//   ....[118]....
        /*0850*/ 	.word	0x00007920
        /*0854*/ 	.word	0x00000000
        /*0858*/ 	.word	0x00000078
        /*085c*/ 	.short	0x010a
        /*085e*/ 	.byte	0xff
	.zero		1


	//   ....[119]....
        /*0860*/ 	.word	0x00007980
        /*0864*/ 	.word	0x00000000
        /*0868*/ 	.word	0x00000078
        /*086c*/ 	.short	0x010a
        /*086e*/ 	.byte	0xff
	.zero		1


	//   ....[120]....
        /*0870*/ 	.word	0x000079e0
        /*0874*/ 	.word	0x00000000
        /*0878*/ 	.word	0x00000000
        /*087c*/ 	.short	0x010a
        /*087e*/ 	.byte	0xff
	.zero		1


	//   ....[121]....
        /*0880*/ 	.word	0x00007a40
        /*0884*/ 	.word	0x00000000
        /*0888*/ 	.word	0x00000000
        /*088c*/ 	.short	0x010a
        /*088e*/ 	.byte	0xff
	.zero		1


	//   ....[122]....
        /*0890*/ 	.word	0x00007a90
        /*0894*/ 	.word	0x00000000
        /*0898*/ 	.word	0x000000a0
        /*089c*/ 	.short	0x010a
        /*089e*/ 	.byte	0xff
	.zero		1


	//   ....[123]....
        /*08a0*/ 	.word	0x00007ae0
        /*08a4*/ 	.word	0x00000002
        /*08a8*/ 	.word	0x00000060
        /*08ac*/ 	.short	0x010a
        /*08ae*/ 	.byte	0xff
	.zero		1


	//   ....[124]....
        /*08b0*/ 	.word	0x00007b30
        /*08b4*/ 	.word	0x0000002c
        /*08b8*/ 	.word	0x000000c0
        /*08bc*/ 	.short	0x010a
        /*08be*/ 	.byte	0xff
	.zero		1


	//   ....[125]....
        /*08c0*/ 	.word	0x00007b80
        /*08c4*/ 	.word	0x00000002
        /*08c8*/ 	.word	0x00000060
        /*08cc*/ 	.short	0x010a
        /*08ce*/ 	.byte	0xff
	.zero		1


	//----- nvinfo : EIATTR_NUM_MBARRIERS
	.align		4
.L_47:
        /*08d0*/ 	.byte	0x03, 0x38
        /*08d2*/ 	.short	0x0024


	//----- nvinfo : EIATTR_EXIT_INSTR_OFFSETS
	.align		4
        /*08d4*/ 	.byte	0x04, 0x1c
        /*08d6*/ 	.short	(.L_49 - .L_48)


	//   ....[0]....
.L_48:
        /*08d8*/ 	.word	0x000026e0


	//   ....[1]....
        /*08dc*/ 	.word	0x00002bd0


	//   ....[2]....
        /*08e0*/ 	.word	0x00002c30


	//   ....[3]....
        /*08e4*/ 	.word	0x00003d40


	//   ....[4]....
        /*08e8*/ 	.word	0x00004c00


	//   ....[5]....
        /*08ec*/ 	.word	0x00004c40


	//   ....[6]....
        /*08f0*/ 	.word	0x00007000


	//   ....[7]....
        /*08f4*/ 	.word	0x00007080


	//   ....[8]....
        /*08f8*/ 	.word	0x000070b0


	//   ....[9]....
        /*08fc*/ 	.word	0x00007120


	//----- nvinfo : EIATTR_MAX_THREADS
	.align		4
.L_49:
        /*0900*/ 	.byte	0x04, 0x05
        /*0902*/ 	.short	(.L_51 - .L_50)
.L_50:
        /*0904*/ 	.word	0x00000100
        /*0908*/ 	.word	0x00000001
        /*090c*/ 	.word	0x00000001


	//----- nvinfo : EIATTR_CRS_STACK_SIZE
	.align		4
.L_51:
        /*0910*/ 	.byte	0x04, 0x1e
        /*0912*/ 	.short	(.L_53 - .L_52)
.L_52:
        /*0914*/ 	.word	0x00000000


	//----- nvinfo : EIATTR_CBANK_PARAM_SIZE
	.align		4
.L_53:
        /*0918*/ 	.byte	0x03, 0x19
        /*091a*/ 	.short	0x0800


	//----- nvinfo : EIATTR_PARAM_CBANK
	.align		4
        /*091c*/ 	.byte	0x04, 0x0a
        /*091e*/ 	.short	(.L_55 - .L_54)
	.align		4
.L_54:
        /*0920*/ 	.word	index@(.nv.constant0._ZN7cutlass13device_kernelINS_4gemm6kernel13GemmUniversalIN4cute5tupleIJiiiiEEENS1_10collective13CollectiveMmaINS1_35MainloopSm100TmaUmmaWarpSpecializedILi6ELi2ELi4ENS5_IJNS4_1CILi1EEESB_SB_EEEEENS5_IJNSA_ILi64EEESE_NSA_ILi128EEEEEENS_10bfloat16_tENS5_IJSB_llEEESH_NS5_IJlSB_lEEENS4_8TiledMMAINS4_8MMA_AtomIJNS4_20SM100_MMA_F16BF16_SSISH_SH_fLi64ELi64ELNS4_4UMMA5MajorE1ELSO_0ELNSN_7ScaleInE0ELSP_0EEEEEENS4_6LayoutISC_NS5_IJNSA_ILi0EEEST_ST_EEEEENS5_IJNS4_10UnderscoreESW_SW_EEEEENS4_13SM90_TMA_LOADENS4_14ComposedLayoutINS4_7SwizzleILi3ELi4ELi3EEENS4_18smem_ptr_flag_bitsILi16EEENSS_INS5_IJSE_NSA_ILi8EEEEEENS5_IJSB_SE_EEEEEEEvNS4_8identityESZ_NS10_IS12_S14_NSS_INS5_IJS15_SE_EEENS5_IJSE_SB_EEEEEEEvS1A_EENS_8epilogue10collective18CollectiveEpilogueINS1G_23Sm100TmaWarpSpecializedILi3ELi2ELi16ELb1ELb0EEEJSG_NS5_IJNSS_ISE_SB_EENSS_INSA_ILi32EEESB_EEEEESH_SJ_SH_SJ_NS1G_6fusion15FusionCallbacksIS1K_NS1P_17LinearCombinationISH_fSH_fLNS_15FloatRoundStyleE2EEESG_S1O_JEEENS4_5SM1004TMEM4LOAD26SM100_TMEM_LOAD_16dp256b4xESZ_NS10_INS11_ILi2ELi4ELi3EEES14_NSS_INS5_IJS15_S1M_EEENS5_IJS1M_SB_EEEEEEENS4_17SM75_U32x4_LDSM_NENS4_14SM90_TMA_STOREES23_NS4_17SM90_U32x4_STSM_NENS4_39AutoVectorizingCopyWithAssumedAlignmentILi128EEEEEEvvEEEEvNT_6ParamsE)
        /*0924*/ 	.short	0x0380
        /*0926*/ 	.short	0x0800


	//----- nvinfo : EIATTR_SW_WAR
	.align		4
.L_55:
        /*0928*/ 	.byte	0x04, 0x36
        /*092a*/ 	.short	(.L_57 - .L_56)
.L_56:
        /*092c*/ 	.word	0x00000008
.L_57:


//--------------------- .nv.callgraph             --------------------------
	.section	.nv.callgraph,"",@"SHT_CUDA_CALLGRAPH"
	.align	4
	.sectionentsize	8
	.align		4
        /*0000*/ 	.word	0x00000000
	.align		4
        /*0004*/ 	.word	0xffffffff
	.align		4
        /*0008*/ 	.word	index@(_ZN7cutlass13device_kernelINS_4gemm6kernel13GemmUniversalIN4cute5tupleIJiiiiEEENS1_10collective13CollectiveMmaINS1_35MainloopSm100TmaUmmaWarpSpecializedILi6ELi2ELi4ENS5_IJNS4_1CILi1EEESB_SB_EEEEENS5_IJNSA_ILi64EEESE_NSA_ILi128EEEEEENS_10bfloat16_tENS5_IJSB_llEEESH_NS5_IJlSB_lEEENS4_8TiledMMAINS4_8MMA_AtomIJNS4_20SM100_MMA_F16BF16_SSISH_SH_fLi64ELi64ELNS4_4UMMA5MajorE1ELSO_0ELNSN_7ScaleInE0ELSP_0EEEEEENS4_6LayoutISC_NS5_IJNSA_ILi0EEEST_ST_EEEEENS5_IJNS4_10UnderscoreESW_SW_EEEEENS4_13SM90_TMA_LOADENS4_14ComposedLayoutINS4_7SwizzleILi3ELi4ELi3EEENS4_18smem_ptr_flag_bitsILi16EEENSS_INS5_IJSE_NSA_ILi8EEEEEENS5_IJSB_SE_EEEEEEEvNS4_8identityESZ_NS10_IS12_S14_NSS_INS5_IJS15_SE_EEENS5_IJSE_SB_EEEEEEEvS1A_EENS_8epilogue10collective18CollectiveEpilogueINS1G_23Sm100TmaWarpSpecializedILi3ELi2ELi16ELb1ELb0EEEJSG_NS5_IJNSS_ISE_SB_EENSS_INSA_ILi32EEESB_EEEEESH_SJ_SH_SJ_NS1G_6fusion15FusionCallbacksIS1K_NS1P_17LinearCombinationISH_fSH_fLNS_15FloatRoundStyleE2EEESG_S1O_JEEENS4_5SM1004TMEM4LOAD26SM100_TMEM_LOAD_16dp256b4xESZ_NS10_INS11_ILi2ELi4ELi3EEES14_NSS_INS5_IJS15_S1M_EEENS5_IJS1M_SB_EEEEEEENS4_17SM75_U32x4_LDSM_NENS4_14SM90_TMA_STOREES23_NS4_17SM90_U32x4_STSM_NENS4_39AutoVectorizingCopyWithAssumedAlignmentILi128EEEEEEvvEEEEvNT_6ParamsE)
	.align		4
        /*000c*/ 	.word	index@(__assertfail)
	.align		4
        /*0010*/ 	.word	0x00000000
	.align		4
        /*0014*/ 	.word	0xfffffffe
	.align		4
        /*0018*/ 	.word	0x00000000
	.align		4
        /*001c*/ 	.word	0xfffffffd
	.align		4
        /*0020*/ 	.word	0x00000000
	.align		4
        /*0024*/ 	.word	0xfffffffc


//--------------------- .nv.constant4             --------------------------
	.section	.nv.constant4,"a",@progbits
	.align	8
	.align		8
.nv.constant4:
        /*0000*/ 	.dword	__assertfail
	.align		8
        /*0008*/ 	.dword	__unnamed_1
	.align		8
        /*0010*/ 	.dword	__unnamed_2
	.align		8
        /*0018*/ 	.dword	_ZN40_INTERNAL_7fe1f321_4_k_cu_76a777fc_277714cuda3std3__45__cpo5beginE
	.align		8
        /*0020*/ 	.dword	_ZN40_INTERNAL_7fe1f321_4_k_cu_76a777fc_277714cuda3std3__45__cpo3endE
	.align		8
        /*0028*/ 	.dword	_ZN40_INTERNAL_7fe1f321_4_k_cu_76a777fc_277714cuda3std3__45__cpo6cbeginE
	.align		8
        /*0030*/ 	.dword	_ZN40_INTERNAL_7fe1f321_4_k_cu_76a777fc_277714cuda3std3__45__cpo4cendE
	.align		8
        /*0038*/ 	.dword	_ZN40_INTERNAL_7fe1f321_4_k_cu_76a777fc_277714cuda3std3__442_GLOBAL__N__7fe1f321_4_k_cu_76a777fc_277716ignoreE
	.align		8
        /*0040*/ 	.dword	_ZN40_INTERNAL_7fe1f321_4_k_cu_76a777fc_277714cuda3std3__419piecewise_constructE
	.align		8
        /*0048*/ 	.dword	_ZN40_INTERNAL_7fe1f321_4_k_cu_76a777fc_277714cuda3std3__48in_placeE
	.align		8
        /*0050*/ 	.dword	_ZN40_INTERNAL_7fe1f321_4_k_cu_76a777fc_277714cuda3std6ranges3__45__cpo4swapE
	.align		8
        /*0058*/ 	.dword	_ZN40_INTERNAL_7fe1f321_4_k_cu_76a777fc_277714cuda3std6ranges3__45__cpo9iter_moveE
	.align		8
        /*0060*/ 	.dword	_ZN40_INTERNAL_7fe1f321_4_k_cu_76a777fc_277714cute7productE
	.align		8
        /*0068*/ 	.dword	_ZN40_INTERNAL_7fe1f321_4_k_cu_76a777fc_277714cute1_E
	.align		8
        /*0070*/ 	.dword	$str$25
	.align		8
        /*0078*/ 	.dword	$str$26
	.align		8
        /*0080*/ 	.dword	$str$27
	.align		8
        /*0088*/ 	.dword	$str$28


//--------------------- .text._ZN7cutlass13device_kernelINS_4gemm6kernel13GemmUniversalIN4cute5tupleIJiiiiEEENS1_10collective13CollectiveMmaINS1_35MainloopSm100TmaUmmaWarpSpecializedILi6ELi2ELi4ENS5_IJNS4_1CILi1EEESB_SB_EEEEENS5_IJNSA_ILi64EEESE_NSA_ILi128EEEEEENS_10bfloat16_tENS5_IJSB_llEEESH_NS5_IJlSB_lEEENS4_8TiledMMAINS4_8MMA_AtomIJNS4_20SM100_MMA_F16BF16_SSISH_SH_fLi64ELi64ELNS4_4UMMA5MajorE1ELSO_0ELNSN_7ScaleInE0ELSP_0EEEEEENS4_6LayoutISC_NS5_IJNSA_ILi0EEEST_ST_EEEEENS5_IJNS4_10UnderscoreESW_SW_EEEEENS4_13SM90_TMA_LOADENS4_14ComposedLayoutINS4_7SwizzleILi3ELi4ELi3EEENS4_18smem_ptr_flag_bitsILi16EEENSS_INS5_IJSE_NSA_ILi8EEEEEENS5_IJSB_SE_EEEEEEEvNS4_8identityESZ_NS10_IS12_S14_NSS_INS5_IJS15_SE_EEENS5_IJSE_SB_EEEEEEEvS1A_EENS_8epilogue10collective18CollectiveEpilogueINS1G_23Sm100TmaWarpSpecializedILi3ELi2ELi16ELb1ELb0EEEJSG_NS5_IJNSS_ISE_SB_EENSS_INSA_ILi32EEESB_EEEEESH_SJ_SH_SJ_NS1G_6fusion15FusionCallbacksIS1K_NS1P_17LinearCombinationISH_fSH_fLNS_15FloatRoundStyleE2EEESG_S1O_JEEENS4_5SM1004TMEM4LOAD26SM100_TMEM_LOAD_16dp256b4xESZ_NS10_INS11_ILi2ELi4ELi3EEES14_NSS_INS5_IJS15_S1M_EEENS5_IJS1M_SB_EEEEEEENS4_17SM75_U32x4_LDSM_NENS4_14SM90_TMA_STOREES23_NS4_17SM90_U32x4_STSM_NENS4_39AutoVectorizingCopyWithAssumedAlignmentILi128EEEEEEvvEEEEvNT_6ParamsE --------------------------
	.section	.text._ZN7cutlass13device_kernelINS_4gemm6kernel13GemmUniversalIN4cute5tupleIJiiiiEEENS1_10collective13CollectiveMmaINS1_35MainloopSm100TmaUmmaWarpSpecializedILi6ELi2ELi4ENS5_IJNS4_1CILi1EEESB_SB_EEEEENS5_IJNSA_ILi64EEESE_NSA_ILi128EEEEEENS_10bfloat16_tENS5_IJSB_llEEESH_NS5_IJlSB_lEEENS4_8TiledMMAINS4_8MMA_AtomIJNS4_20SM100_MMA_F16BF16_SSISH_SH_fLi64ELi64ELNS4_4UMMA5MajorE1ELSO_0ELNSN_7ScaleInE0ELSP_0EEEEEENS4_6LayoutISC_NS5_IJNSA_ILi0EEEST_ST_EEEEENS5_IJNS4_10UnderscoreESW_SW_EEEEENS4_13SM90_TMA_LOADENS4_14ComposedLayoutINS4_7SwizzleILi3ELi4ELi3EEENS4_18smem_ptr_flag_bitsILi16EEENSS_INS5_IJSE_NSA_ILi8EEEEEENS5_IJSB_SE_EEEEEEEvNS4_8identityESZ_NS10_IS12_S14_NSS_INS5_IJS15_SE_EEENS5_IJSE_SB_EEEEEEEvS1A_EENS_8epilogue10collective18CollectiveEpilogueINS1G_23Sm100TmaWarpSpecializedILi3ELi2ELi16ELb1ELb0EEEJSG_NS5_IJNSS_ISE_SB_EENSS_INSA_ILi32EEESB_EEEEESH_SJ_SH_SJ_NS1G_6fusion15FusionCallbacksIS1K_NS1P_17LinearCombinationISH_fSH_fLNS_15FloatRoundStyleE2EEESG_S1O_JEEENS4_5SM1004TMEM4LOAD26SM100_TMEM_LOAD_16dp256b4xESZ_NS10_INS11_ILi2ELi4ELi3EEES14_NSS_INS5_IJS15_S1M_EEENS5_IJS1M_SB_EEEEEEENS4_17SM75_U32x4_LDSM_NENS4_14SM90_TMA_STOREES23_NS4_17SM90_U32x4_STSM_NENS4_39AutoVectorizingCopyWithAssumedAlignmentILi128EEEEEEvvEEEEvNT_6ParamsE,"ax",@progbits
	.align	128
.text._ZN7cutlass13device_kernelINS_4gemm6kernel13GemmUniversalIN4cute5tupleIJiiiiEEENS1_10collective13CollectiveMmaINS1_35MainloopSm100TmaUmmaWarpSpecializedILi6ELi2ELi4ENS5_IJNS4_1CILi1EEESB_SB_EEEEENS5_IJNSA_ILi64EEESE_NSA_ILi128EEEEEENS_10bfloat16_tENS5_IJSB_llEEESH_NS5_IJlSB_lEEENS4_8TiledMMAINS4_8MMA_AtomIJNS4_20SM100_MMA_F16BF16_SSISH_SH_fLi64ELi64ELNS4_4UMMA5MajorE1ELSO_0ELNSN_7ScaleInE0ELSP_0EEEEEENS4_6LayoutISC_NS5_IJNSA_ILi0EEEST_ST_EEEEENS5_IJNS4_10UnderscoreESW_SW_EEEEENS4_13SM90_TMA_LOADENS4_14ComposedLayoutINS4_7SwizzleILi3ELi4ELi3EEENS4_18smem_ptr_flag_bitsILi16EEENSS_INS5_IJSE_NSA_ILi8EEEEEENS5_IJSB_SE_EEEEEEEvNS4_8identityESZ_NS10_IS12_S14_NSS_INS5_IJS15_SE_EEENS5_IJSE_SB_EEEEEEEvS1A_EENS_8epilogue10collective18CollectiveEpilogueINS1G_23Sm100TmaWarpSpecializedILi3ELi2ELi16ELb1ELb0EEEJSG_NS5_IJNSS_ISE_SB_EENSS_INSA_ILi32EEESB_EEEEESH_SJ_SH_SJ_NS1G_6fusion15FusionCallbacksIS1K_NS1P_17LinearCombinationISH_fSH_fLNS_15FloatRoundStyleE2EEESG_S1O_JEEENS4_5SM1004TMEM4LOAD26SM100_TMEM_LOAD_16dp256b4xESZ_NS10_INS11_ILi2ELi4ELi3EEES14_NSS_INS5_IJS15_S1M_EEENS5_IJS1M_SB_EEEEEEENS4_17SM75_U32x4_LDSM_NENS4_14SM90_TMA_STOREES23_NS4_17SM90_U32x4_STSM_NENS4_39AutoVectorizingCopyWithAssumedAlignmentILi128EEEEEEvvEEEEvNT_6ParamsE:
        .type           _ZN7cutlass13device_kernelINS_4gemm6kernel13GemmUniversalIN4cute5tupleIJiiiiEEENS1_10collective13CollectiveMmaINS1_35MainloopSm100TmaUmmaWarpSpecializedILi6ELi2ELi4ENS5_IJNS4_1CILi1EEESB_SB_EEEEENS5_IJNSA_ILi64EEESE_NSA_ILi128EEEEEENS_10bfloat16_tENS5_IJSB_llEEESH_NS5_IJlSB_lEEENS4_8TiledMMAINS4_8MMA_AtomIJNS4_20SM100_MMA_F16BF16_SSISH_SH_fLi64ELi64ELNS4_4UMMA5MajorE1ELSO_0ELNSN_7ScaleInE0ELSP_0EEEEEENS4_6LayoutISC_NS5_IJNSA_ILi0EEEST_ST_EEEEENS5_IJNS4_10UnderscoreESW_SW_EEEEENS4_13SM90_TMA_LOADENS4_14ComposedLayoutINS4_7SwizzleILi3ELi4ELi3EEENS4_18smem_ptr_flag_bitsILi16EEENSS_INS5_IJSE_NSA_ILi8EEEEEENS5_IJSB_SE_EEEEEEEvNS4_8identityESZ_NS10_IS12_S14_NSS_INS5_IJS15_SE_EEENS5_IJSE_SB_EEEEEEEvS1A_EENS_8epilogue10collective18CollectiveEpilogueINS1G_23Sm100TmaWarpSpecializedILi3ELi2ELi16ELb1ELb0EEEJSG_NS5_IJNSS_ISE_SB_EENSS_INSA_ILi32EEESB_EEEEESH_SJ_SH_SJ_NS1G_6fusion15FusionCallbacksIS1K_NS1P_17LinearCombinationISH_fSH_fLNS_15FloatRoundStyleE2EEESG_S1O_JEEENS4_5SM1004TMEM4LOAD26SM100_TMEM_LOAD_16dp256b4xESZ_NS10_INS11_ILi2ELi4ELi3EEES14_NSS_INS5_IJS15_S1M_EEENS5_IJS1M_SB_EEEEEEENS4_17SM75_U32x4_LDSM_NENS4_14SM90_TMA_STOREES23_NS4_17SM90_U32x4_STSM_NENS4_39AutoVectorizingCopyWithAssumedAlignmentILi128EEEEEEvvEEEEvNT_6ParamsE,@function
        .size           _ZN7cutlass13device_kernelINS_4gemm6kernel13GemmUniversalIN4cute5tupleIJiiiiEEENS1_10collective13CollectiveMmaINS1_35MainloopSm100TmaUmmaWarpSpecializedILi6ELi2ELi4ENS5_IJNS4_1CILi1EEESB_SB_EEEEENS5_IJNSA_ILi64EEESE_NSA_ILi128EEEEEENS_10bfloat16_tENS5_IJSB_llEEESH_NS5_IJlSB_lEEENS4_8TiledMMAINS4_8MMA_AtomIJNS4_20SM100_MMA_F16BF16_SSISH_SH_fLi64ELi64ELNS4_4UMMA5MajorE1ELSO_0ELNSN_7ScaleInE0ELSP_0EEEEEENS4_6LayoutISC_NS5_IJNSA_ILi0EEEST_ST_EEEEENS5_IJNS4_10UnderscoreESW_SW_EEEEENS4_13SM90_TMA_LOADENS4_14ComposedLayoutINS4_7SwizzleILi3ELi4ELi3EEENS4_18smem_ptr_flag_bitsILi16EEENSS_INS5_IJSE_NSA_ILi8EEEEEENS5_IJSB_SE_EEEEEEEvNS4_8identityESZ_NS10_IS12_S14_NSS_INS5_IJS15_SE_EEENS5_IJSE_SB_EEEEEEEvS1A_EENS_8epilogue10collective18CollectiveEpilogueINS1G_23Sm100TmaWarpSpecializedILi3ELi2ELi16ELb1ELb0EEEJSG_NS5_IJNSS_ISE_SB_EENSS_INSA_ILi32EEESB_EEEEESH_SJ_SH_SJ_NS1G_6fusion15FusionCallbacksIS1K_NS1P_17LinearCombinationISH_fSH_fLNS_15FloatRoundStyleE2EEESG_S1O_JEEENS4_5SM1004TMEM4LOAD26SM100_TMEM_LOAD_16dp256b4xESZ_NS10_INS11_ILi2ELi4ELi3EEES14_NSS_INS5_IJS15_S1M_EEENS5_IJS1M_SB_EEEEEEENS4_17SM75_U32x4_LDSM_NENS4_14SM90_TMA_STOREES23_NS4_17SM90_U32x4_STSM_NENS4_39AutoVectorizingCopyWithAssumedAlignmentILi128EEEEEEvvEEEEvNT_6ParamsE,(.L_x_160 - _ZN7cutlass13device_kernelINS_4gemm6kernel13GemmUniversalIN4cute5tupleIJiiiiEEENS1_10collective13CollectiveMmaINS1_35MainloopSm100TmaUmmaWarpSpecializedILi6ELi2ELi4ENS5_IJNS4_1CILi1EEESB_SB_EEEEENS5_IJNSA_ILi64EEESE_NSA_ILi128EEEEEENS_10bfloat16_tENS5_IJSB_llEEESH_NS5_IJlSB_lEEENS4_8TiledMMAINS4_8MMA_AtomIJNS4_20SM100_MMA_F16BF16_SSISH_SH_fLi64ELi64ELNS4_4UMMA5MajorE1ELSO_0ELNSN_7ScaleInE0ELSP_0EEEEEENS4_6LayoutISC_NS5_IJNSA_ILi0EEEST_ST_EEEEENS5_IJNS4_10UnderscoreESW_SW_EEEEENS4_13SM90_TMA_LOADENS4_14ComposedLayoutINS4_7SwizzleILi3ELi4ELi3EEENS4_18smem_ptr_flag_bitsILi16EEENSS_INS5_IJSE_NSA_ILi8EEEEEENS5_IJSB_SE_EEEEEEEvNS4_8identityESZ_NS10_IS12_S14_NSS_INS5_IJS15_SE_EEENS5_IJSE_SB_EEEEEEEvS1A_EENS_8epilogue10collective18CollectiveEpilogueINS1G_23Sm100TmaWarpSpecializedILi3ELi2ELi16ELb1ELb0EEEJSG_NS5_IJNSS_ISE_SB_EENSS_INSA_ILi32EEESB_EEEEESH_SJ_SH_SJ_NS1G_6fusion15FusionCallbacksIS1K_NS1P_17LinearCombinationISH_fSH_fLNS_15FloatRoundStyleE2EEESG_S1O_JEEENS4_5SM1004TMEM4LOAD26SM100_TMEM_LOAD_16dp256b4xESZ_NS10_INS11_ILi2ELi4ELi3EEES14_NSS_INS5_IJS15_S1M_EEENS5_IJS1M_SB_EEEEEEENS4_17SM75_U32x4_LDSM_NENS4_14SM90_TMA_STOREES23_NS4_17SM90_U32x4_STSM_NENS4_39AutoVectorizingCopyWithAssumedAlignmentILi128EEEEEEvvEEEEvNT_6ParamsE)
        .other          _ZN7cutlass13device_kernelINS_4gemm6kernel13GemmUniversalIN4cute5tupleIJiiiiEEENS1_10collective13CollectiveMmaINS1_35MainloopSm100TmaUmmaWarpSpecializedILi6ELi2ELi4ENS5_IJNS4_1CILi1EEESB_SB_EEEEENS5_IJNSA_ILi64EEESE_NSA_ILi128EEEEEENS_10bfloat16_tENS5_IJSB_llEEESH_NS5_IJlSB_lEEENS4_8TiledMMAINS4_8MMA_AtomIJNS4_20SM100_MMA_F16BF16_SSISH_SH_fLi64ELi64ELNS4_4UMMA5MajorE1ELSO_0ELNSN_7ScaleInE0ELSP_0EEEEEENS4_6LayoutISC_NS5_IJNSA_ILi0EEEST_ST_EEEEENS5_IJNS4_10UnderscoreESW_SW_EEEEENS4_13SM90_TMA_LOADENS4_14ComposedLayoutINS4_7SwizzleILi3ELi4ELi3EEENS4_18smem_ptr_flag_bitsILi16EEENSS_INS5_IJSE_NSA_ILi8EEEEEENS5_IJSB_SE_EEEEEEEvNS4_8identityESZ_NS10_IS12_S14_NSS_INS5_IJS15_SE_EEENS5_IJSE_SB_EEEEEEEvS1A_EENS_8epilogue10collective18CollectiveEpilogueINS1G_23Sm100TmaWarpSpecializedILi3ELi2ELi16ELb1ELb0EEEJSG_NS5_IJNSS_ISE_SB_EENSS_INSA_ILi32EEESB_EEEEESH_SJ_SH_SJ_NS1G_6fusion15FusionCallbacksIS1K_NS1P_17LinearCombinationISH_fSH_fLNS_15FloatRoundStyleE2EEESG_S1O_JEEENS4_5SM1004TMEM4LOAD26SM100_TMEM_LOAD_16dp256b4xESZ_NS10_INS11_ILi2ELi4ELi3EEES14_NSS_INS5_IJS15_S1M_EEENS5_IJS1M_SB_EEEEEEENS4_17SM75_U32x4_LDSM_NENS4_14SM90_TMA_STOREES23_NS4_17SM90_U32x4_STSM_NENS4_39AutoVectorizingCopyWithAssumedAlignmentILi128EEEEEEvvEEEEvNT_6ParamsE,@"STO_CUDA_ENTRY STV_DEFAULT"
_ZN7cutlass13device_kernelINS_4gemm6kernel13GemmUniversalIN4cute5tupleIJiiiiEEENS1_10collective13CollectiveMmaINS1_35MainloopSm100TmaUmmaWarpSpecializedILi6ELi2ELi4ENS5_IJNS4_1CILi1EEESB_SB_EEEEENS5_IJNSA_ILi64EEESE_NSA_ILi128EEEEEENS_10bfloat16_tENS5_IJSB_llEEESH_NS5_IJlSB_lEEENS4_8TiledMMAINS4_8MMA_AtomIJNS4_20SM100_MMA_F16BF16_SSISH_SH_fLi64ELi64ELNS4_4UMMA5MajorE1ELSO_0ELNSN_7ScaleInE0ELSP_0EEEEEENS4_6LayoutISC_NS5_IJNSA_ILi0EEEST_ST_EEEEENS5_IJNS4_10UnderscoreESW_SW_EEEEENS4_13SM90_TMA_LOADENS4_14ComposedLayoutINS4_7SwizzleILi3ELi4ELi3EEENS4_18smem_ptr_flag_bitsILi16EEENSS_INS5_IJSE_NSA_ILi8EEEEEENS5_IJSB_SE_EEEEEEEvNS4_8identityESZ_NS10_IS12_S14_NSS_INS5_IJS15_SE_EEENS5_IJSE_SB_EEEEEEEvS1A_EENS_8epilogue10collective18CollectiveEpilogueINS1G_23Sm100TmaWarpSpecializedILi3ELi2ELi16ELb1ELb0EEEJSG_NS5_IJNSS_ISE_SB_EENSS_INSA_ILi32EEESB_EEEEESH_SJ_SH_SJ_NS1G_6fusion15FusionCallbacksIS1K_NS1P_17LinearCombinationISH_fSH_fLNS_15FloatRoundStyleE2EEESG_S1O_JEEENS4_5SM1004TMEM4LOAD26SM100_TMEM_LOAD_16dp256b4xESZ_NS10_INS11_ILi2ELi4ELi3EEES14_NSS_INS5_IJS15_S1M_EEENS5_IJS1M_SB_EEEEEEENS4_17SM75_U32x4_LDSM_NENS4_14SM90_TMA_STOREES23_NS4_17SM90_U32x4_STSM_NENS4_39AutoVectorizingCopyWithAssumedAlignmentILi128EEEEEEvvEEEEvNT_6ParamsE:
[----:B------:R-:W1:Y:S01]  /*0000*/  LDC R1, c[0x0][0x37c] ;  /* 0x0000df00ff017b82 */ /* 0x000e620000000800 */
[----:B------:R-:W2:Y:S01]  /*0010*/  S2R R70, SR_TID.X ;  /* 0x0000000000467919 */ /* 0x000ea20000002100 */
[----:B------:R-:W3:Y:S01]  /*0020*/  LDCU.64 UR4, c[0x0][0x890] ;  /* 0x00011200ff0477ac */ /* 0x000ee20008000a00 */
[----:B------:R-:W-:Y:S02]  /*0030*/  PRMT R60, RZ, 0x7610, R60 ;  /* 0x00007610ff3c7816 */ /* 0x000fe4000000003c */
[----:B------:R-:W-:Y:S01]  /*0040*/  ELECT P5, URZ, PT ;  /* 0x0000000000ff782f */ /* 0x000fe200038a0000 */
[----:B------:R-:W4:Y:S01]  /*0050*/  LDCU.64 UR46, c[0x0][0x358] ;  /* 0x00006b00ff2e77ac */ /* 0x000f220008000a00 */
[----:B---3--:R-:W-:-:S04]  /*0060*/  UISETP.NE.U32.AND UP0, UPT, UR4, URZ, UPT ;  /* 0x000000ff0400728c */ /* 0x008fc8000bf05070 */
[----:B------:R-:W-:Y:S01]  /*0070*/  UISETP.NE.AND.EX UP0, UPT, UR5, URZ, UPT, UP0 ;  /* 0x000000ff0500728c */ /* 0x000fe2000bf05300 */
[----:B--2---:R-:W-:-:S05]  /*0080*/  SHF.R.U32.HI R65, RZ, 0x5, R70 ;  /* 0x00000005ff417819 */ /* 0x004fca0000011646 */
[----:B------:R-:W2:Y:S02]  /*0090*/  SHFL.IDX PT, R0, R65, RZ, 0x1f ;  /* 0x00001fff41007589 */ /* 0x000ea400000e0000 */
[----:B--2---:R-:W-:Y:S01]  /*00a0*/  R2UR UR8, R0 ;  /* 0x00000000000872ca */ /* 0x004fe200000e0000 */
[----:B-1--4-:R-:W-:-:S14]  /*00b0*/  BRA.U UP0, `(.L_x_0) ;  /* 0x00000001002c7547 */ /* 0x012fdc000b800000 */
[----:B------:R-:W1:Y:S02]  /*00c0*/  LDCU.64 UR6, c[0x0][0x888] ;  /* 0x00011100ff0677ac */ /* 0x000e640008000a00 */
[----:B-1----:R-:W-:-:S04]  /*00d0*/  UISETP.NE.U32.AND UP0, UPT, UR6, URZ, UPT ;  /* 0x000000ff0600728c */ /* 0x002fc8000bf05070 */
[----:B------:R-:W-:-:S09]  /*00e0*/  UISETP.NE.AND.EX UP0, UPT, UR7, URZ, UPT, UP0 ;  /* 0x000000ff0700728c */ /* 0x000fd2000bf05300 */
[----:B------:R-:W-:Y:S05]  /*00f0*/  BRA.U !UP0, `(.L_x_1) ;  /* 0x0000000108107547 */ /* 0x000fea000b800000 */
[----:B------:R-:W1:Y:S02]  /*0100*/  LDC.64 R2, c[0x0][0x888] ;  /* 0x00022200ff027b82 */ /* 0x000e640000000a00 */
[----:B-1----:R1:W5:Y:S01]  /*0110*/  LDG.E R35, desc[UR46][R2.64] ;  /* 0x0000002e02237981 */ /* 0x002362000c1e1900 */
[----:B------:R-:W-:Y:S01]  /*0120*/  HFMA2 R60, -RZ, RZ, 0, 5.9604644775390625e-08 ;  /* 0x00000001ff3c7431 */ /* 0x000fe200000001ff */
[----:B------:R-:W-:Y:S05]  /*0130*/  BRA `(.L_x_0) ;  /* 0x00000000000c7947 */ /* 0x000fea0003800000 */
.L_x_1:
[----:B------:R-:W1:Y:S01]  /*0140*/  LDCU UR6, c[0x0][0x880] ;  /* 0x00011000ff0677ac */ /* 0x000e620008000800 */
[----:B------:R-:W-:Y:S01]  /*0150*/  HFMA2 R60, -RZ, RZ, 0, 5.9604644775390625e-08 ;  /* 0x00000001ff3c7431 */ /* 0x000fe200000001ff */
[----:B-1----:R-:W-:-:S07]  /*0160*/  MOV R35, UR6 ;  /* 0x0000000600237c02 */ /* 0x002fce0008000f00 */
.L_x_0:
[----:B------:R-:W2:Y:S02]  /*0170*/  LDCU.64 UR6, c[0x0][0x8b0] ;  /* 0x00011600ff0677ac */ /* 0x000ea40008000a00 */
[----:B--2---:R-:W-:-:S04]  /*0180*/  UISETP.NE.U32.AND UP0, UPT, UR6, URZ, UPT ;  /* 0x000000ff0600728c */ /* 0x004fc8000bf05070 */
[----:B------:R-:W-:-:S09]  /*0190*/  UISETP.NE.AND.EX UP0, UPT, UR7, URZ, UPT, UP0 ;  /* 0x000000ff0700728c */ /* 0x000fd2000bf05300 */
[----:B------:R-:W-:Y:S05]  /*01a0*/  BRA.U UP0, `(.L_x_2) ;  /* 0x0000000100247547 */ /* 0x000fea000b800000 */
[----:B------:R-:W2:Y:S02]  /*01b0*/  LDCU.64 UR6, c[0x0][0x8a8] ;  /* 0x00011500ff0677ac */ /* 0x000ea40008000a00 */
[----:B--2---:R-:W-:-:S04]  /*01c0*/  UISETP.NE.U32.AND UP0, UPT, UR6, URZ, UPT ;  /* 0x000000ff0600728c */ /* 0x004fc8000bf05070 */
[----:B------:R-:W-:-:S09]  /*01d0*/  UISETP.NE.AND.EX UP0, UPT, UR7, URZ, UPT, UP0 ;  /* 0x000000ff0700728c */ /* 0x000fd2000bf05300 */
[----:B------:R-:W-:Y:S05]  /*01e0*/  BRA.U !UP0, `(.L_x_3) ;  /* 0x00000001080c7547 */ /* 0x000fea000b800000 */
[----:B-1----:R-:W1:Y:S02]  /*01f0*/  LDC.64 R2, c[0x0][0x8a8] ;  /* 0x00022a00ff027b82 */ /* 0x002e640000000a00 */
[----:B-1----:R2:W5:Y:S01]  /*0200*/  LDG.E R33, desc[UR46][R2.64] ;  /* 0x0000002e02217981 */ /* 0x002562000c1e1900 */
[----:B------:R-:W-:Y:S05]  /*0210*/  BRA `(.L_x_2) ;  /* 0x0000000000087947 */ /* 0x000fea0003800000 */
.L_x_3:
[----:B------:R-:W2:Y:S02]  /*0220*/  LDCU UR6, c[0x0][0x8a0] ;  /* 0x00011400ff0677ac */ /* 0x000ea40008000800 */
[----:B--2---:R-:W-:Y:S02]  /*0230*/  MOV R33, UR6 ;  /* 0x0000000600217c02 */ /* 0x004fe40008000f00 */
.L_x_2:
[----:B------:R-:W-:Y:S01]  /*0240*/  IMAD.U32 R0, RZ, RZ, UR8 ;  /* 0x00000008ff007e24 */ /* 0x000fe2000f8e00ff */
[----:B------:R-:W-:Y:S04]  /*0250*/  BSSY.RECONVERGENT B0, `(.L_x_4) ;  /* 0x000000c000007945 */ /* 0x000fe80003800200 */
[C---:B------:R-:W-:Y:S02]  /*0260*/  ISETP.NE.OR P1, PT, R0.reuse, 0x1, !P5 ;  /* 0x000000010000780c */ /* 0x040fe40006f25670 */
[----:B------:R-:W-:-:S11]  /*0270*/  ISETP.NE.OR P0, PT, R0, 0x3, !P5 ;  /* 0x000000030000780c */ /* 0x000fd60006f05670 */
[----:B------:R-:W-:Y:S05]  /*0280*/  @P1 BRA `(.L_x_5) ;  /* 0x0000000000201947 */ /* 0x000fea0003800000 */
[----:B------:R-:W3:Y:S02]  /*0290*/  LDCU.64 UR6, c[0x0][0x348] ;  /* 0x00006900ff0677ac */ /* 0x000ee40008000a00 */
[----:B---3--:R-:W-:Y:S02]  /*02a0*/  UIADD3 UR10, UP1, UPT, UR6, 0x80, URZ ;  /* 0x00000080060a7890 */ /* 0x008fe4000ff3e0ff */
[----:B------:R-:W-:Y:S02]  /*02b0*/  UIADD3 UR6, UP0, UPT, UR6, 0x180, URZ ;  /* 0x0000018006067890 */ /* 0x000fe4000ff1e0ff */
[----:B------:R-:W-:Y:S02]  /*02c0*/  UIADD3.X UR11, UPT, UPT, URZ, UR7, URZ, UP1, !UPT ;  /* 0x00000007ff0b7290 */ /* 0x000fe40008ffe4ff */
[----:B------:R-:W-:-:S07]  /*02d0*/  UIADD3.X UR7, UPT, UPT, URZ, UR7, URZ, UP0, !UPT ;  /* 0x00000007ff077290 */ /* 0x000fce00087fe4ff */
[----:B------:R3:W-:Y:S02]  /*02e0*/  UTMACCTL.PF [UR10] ;  /* 0x000000000a0079b9 */ /* 0x0007e40008040000 */
[----:B------:R3:W-:Y:S02]  /*02f0*/  UTMACCTL.PF [UR6] ;  /* 0x00000000060079b9 */ /* 0x0007e40008040000 */
[----:B---3--:R-:W-:Y:S01]  /*0300*/  NOP ;  /* 0x0000000000007918 */ /* 0x008fe20000000000 */
.L_x_5:
[----:B------:R-:W-:Y:S05]  /*0310*/  BSYNC.RECONVERGENT B0 ;  /* 0x0000000000007941 */ /* 0x000fea0003800200 */
.L_x_4:
[----:B------:R-:W-:Y:S04]  /*0320*/  BSSY.RECONVERGENT B0, `(.L_x_6) ;  /* 0x000000a000007945 */ /* 0x000fe80003800200 */
        /* <DEDUP_REMOVED lines=9> */
.L_x_7:
[----:B------:R-:W-:Y:S05]  /*03c0*/  BSYNC.RECONVERGENT B0 ;  /* 0x0000000000007941 */ /* 0x000fea0003800200 */
.L_x_6:
[----:B------:R-:W3:Y:S01]  /*03d0*/  LDCU.64 UR6, c[0x0][0x888] ;  /* 0x00011100ff0677ac */ /* 0x000ee20008000a00 */
[----:B------:R-:W-:Y:S02]  /*03e0*/  UISETP.EQ.U32.AND UP1, UPT, UR4, URZ, UPT ;  /* 0x000000ff0400728c */ /* 0x000fe4000bf22070 */
[----:B------:R-:W-:Y:S02]  /*03f0*/  UPLOP3.LUT UP2, UPT, UPT, UPT, UPT, 0x80, 0x8 ;  /* 0x000000000008789c */ /* 0x000fe40003f4f070 */
[----:B---3--:R-:W-:-:S04]  /*0400*/  UISETP.NE.U32.AND UP0, UPT, UR6, URZ, UPT ;  /* 0x000000ff0600728c */ /* 0x008fc8000bf05070 */
[----:B------:R-:W-:-:S04]  /*0410*/  UISETP.NE.AND.EX UP0, UPT, UR7, URZ, UPT, UP0 ;  /* 0x000000ff0700728c */ /* 0x000fc8000bf05300 */
[----:B------:R-:W-:-:S04]  /*0420*/  UISETP.EQ.OR.EX UP3, UPT, UR5, URZ, !UP0, UP1 ;  /* 0x000000ff0500728c */ /* 0x000fc8000c762710 */
[----:B------:R-:W-:-:S05]  /*0430*/  UP2UR UR53, UPR, URZ, 0x8 ;  /* 0x00000008ff357883 */ /* 0x000fca0008000000 */
[----:B------:R-:W-:Y:S07]  /*0440*/  BRA.U !UP3, `(.L_x_8) ;  /* 0x000000010b207547 */ /* 0x000fee000b800000 */
[----:B------:R-:W-:Y:S01]  /*0450*/  UISETP.NE.U32.AND UP2, UPT, UR4, URZ, UPT ;  /* 0x000000ff0400728c */ /* 0x000fe2000bf45070 */
[----:B-----5:R-:W-:Y:S01]  /*0460*/  FSETP.NEU.AND P0, PT, R35, RZ, PT ;  /* 0x000000ff2300720b */ /* 0x020fe20003f0d000 */
[----:B------:R-:W-:Y:S02]  /*0470*/  USEL UR4, URZ, 0xffffffff, UP0 ;  /* 0xffffffffff047887 */ /* 0x000fe40008000000 */
[----:B------:R-:W-:-:S10]  /*0480*/  UISETP.NE.AND.EX UP2, UPT, UR5, URZ, UPT, UP2 ;  /* 0x000000ff0500728c */ /* 0x000fd4000bf45320 */
[----:B------:R-:W-:Y:S01]  /*0490*/  VOTEU.ANY UP1, P0 ;  /* 0x0000000000ff7886 */ /* 0x000fe20000020100 */
[----:B------:R-:W-:-:S04]  /*04a0*/  @!UP2 USEL UR4, URZ, 0xffffffff, UP1 ;  /* 0xffffffffff04a887 */ /* 0x000fc80008800000 */
[----:B------:R-:W-:-:S04]  /*04b0*/  ULOP3.LUT UR4, UR4, 0x1, URZ, 0xc0, !UPT ;  /* 0x0000000104047892 */ /* 0x000fc8000f8ec0ff */
[----:B------:R-:W-:-:S11]  /*04c0*/  UISETP.NE.U32.AND UP2, UPT, UR4, 0x1, UPT ;  /* 0x000000010400788c */ /* 0x000fd6000bf45070 */
.L_x_8:
[----:B-12---:R-:W1:Y:S01]  /*04d0*/  SHFL.IDX PT, R2, R65, RZ, 0x1f ;  /* 0x00001fff41027589 */ /* 0x006e6200000e0000 */
[----:B------:R-:W-:-:S04]  /*04e0*/  UISETP.NE.AND UP1, UPT, UR8, 0x2, UPT ;  /* 0x000000020800788c */ /* 0x000fc8000bf25270 */
[----:B------:R-:W-:Y:S01]  /*04f0*/  USEL UR6, URZ, 0x1, UP1 ;  /* 0x00000001ff067887 */ /* 0x000fe20008800000 */
[----:B-1----:R-:W-:-:S13]  /*0500*/  ISETP.NE.AND P0, PT, R2, RZ, PT ;  /* 0x000000ff0200720c */ /* 0x002fda0003f05270 */
[----:B------:R-:W-:Y:S05]  /*0510*/  @P0 BRA `(.L_x_9) ;  /* 0x0000000000580947 */ /* 0x000fea0003800000 */
[----:B------:R-:W1:Y:S01]  /*0520*/  S2UR UR5, SR_CgaCtaId ;  /* 0x00000000000579c3 */ /* 0x000e620000008800 */
[----:B------:R-:W-:Y:S01]  /*0530*/  UMOV UR7, 0x400 ;  /* 0x0000040000077882 */ /* 0x000fe20000000000 */
[----:B------:R-:W-:Y:S01]  /*0540*/  UMOV UR4, 0x1 ;  /* 0x0000000100047882 */ /* 0x000fe20000000000 */
[----:B------:R-:W-:Y:S01]  /*0550*/  ELECT P0, URZ, PT ;  /* 0x0000000000ff782f */ /* 0x000fe20003800000 */
[----:B------:R-:W-:-:S04]  /*0560*/  UIADD3 UR10, UPT, UPT, -UR4, 0x100000, URZ ;  /* 0x00100000040a7890 */ /* 0x000fc8000fffe1ff */
[----:B------:R-:W-:Y:S02]  /*0570*/  USHF.L.U32 UR11, UR10, 0xb, URZ ;  /* 0x0000000b0a0b7899 */ /* 0x000fe400080006ff */
[----:B------:R-:W-:Y:S02]  /*0580*/  USHF.L.U32 UR10, UR10, 0x1, URZ ;  /* 0x000000010a0a7899 */ /* 0x000fe400080006ff */
[----:B-1----:R-:W-:Y:S01]  /*0590*/  ULEA UR5, UR5, UR7, 0x18 ;  /* 0x0000000705057291 */ /* 0x002fe2000f8ec0ff */
[----:B------:R-:W1:Y:S11]  /*05a0*/  FENCE.VIEW.ASYNC.S ;  /* 0x00000000000073c6 */ /* 0x000e760000000000 */
[----:B-1----:R1:W2:Y:S01]  /*05b0*/  SYNCS.EXCH.64 URZ, [UR5], UR10 ;  /* 0x0000000a05ff75b2 */ /* 0x0022a20008000100 */
[----:B------:R1:W3:Y:S01]  /*05c0*/  SYNCS.EXCH.64 URZ, [UR5+0x30], UR10 ;  /* 0x0000300a05ff75b2 */ /* 0x0002e20008000100 */
[----:B------:R1:W4:Y:S01]  /*05d0*/  SYNCS.EXCH.64 URZ, [UR5+0x8], UR10 ;  /* 0x0000080a05ff75b2 */ /* 0x0003220008000100 */
[----:B------:R1:W1:Y:S01]  /*05e0*/  SYNCS.EXCH.64 URZ, [UR5+0x38], UR10 ;  /* 0x0000380a05ff75b2 */ /* 0x0002620008000100 */
        /* <DEDUP_REMOVED lines=8> */
[----:B------:R-:W-:Y:S01]  /*0670*/  NOP ;  /* 0x0000000000007918 */ /* 0x000fe20000000000 */
.L_x_9:
[----:B------:R-:W2:Y:S01]  /*0680*/  SHFL.IDX PT, R2, R65, RZ, 0x1f ;  /* 0x00001fff41027589 */ /* 0x000ea200000e0000 */
[----:B------:R-:W-:Y:S01]  /*0690*/  NOP ;  /* 0x0000000000007918 */ /* 0x000fe20000000000 */
[----:B--2---:R-:W-:-:S13]  /*06a0*/  ISETP.NE.AND P0, PT, R2, 0x1, PT ;  /* 0x000000010200780c */ /* 0x004fda0003f05270 */
[----:B------:R-:W-:Y:S05]  /*06b0*/  @P0 BRA `(.L_x_10) ;  /* 0x0000000000500947 */ /* 0x000fea0003800000 */
[----:B------:R-:W2:Y:S01]  /*06c0*/  S2UR UR7, SR_CgaCtaId ;  /* 0x00000000000779c3 */ /* 0x000ea20000008800 */
[----:B------:R-:W-:Y:S01]  /*06d0*/  UMOV UR9, 0x400 ;  /* 0x0000040000097882 */ /* 0x000fe20000000000 */
[----:B-1----:R-:W-:Y:S01]  /*06e0*/  UMOV UR5, 0x20 ;  /* 0x0000002000057882 */ /* 0x002fe20000000000 */
[----:B------:R-:W-:Y:S01]  /*06f0*/  UMOV UR4, 0x80 ;  /* 0x0000008000047882 */ /* 0x000fe20000000000 */
[----:B------:R-:W-:-:S04]  /*0700*/  UIADD3 UR10, UPT, UPT, -UR5, 0x100000, URZ ;  /* 0x00100000050a7890 */ /* 0x000fc8000fffe1ff */
[----:B------:R-:W-:Y:S02]  /*0710*/  USHF.L.U32 UR11, UR10, 0xb, URZ ;  /* 0x0000000b0a0b7899 */ /* 0x000fe400080006ff */
[----:B------:R-:W-:Y:S02]  /*0720*/  USHF.L.U32 UR10, UR10, 0x1, URZ ;  /* 0x000000010a0a7899 */ /* 0x000fe400080006ff */
[----:B------:R-:W-:-:S04]  /*0730*/  UIADD3 UR4, UPT, UPT, -UR4, 0x100000, URZ ;  /* 0x0010000004047890 */ /* 0x000fc8000fffe1ff */
[----:B------:R-:W-:Y:S02]  /*0740*/  USHF.L.U32 UR5, UR4, 0xb, URZ ;  /* 0x0000000b04057899 */ /* 0x000fe400080006ff */
[----:B------:R-:W-:Y:S01]  /*0750*/  USHF.L.U32 UR4, UR4, 0x1, URZ ;  /* 0x0000000104047899 */ /* 0x000fe200080006ff */
[----:B------:R-:W-:Y:S01]  /*0760*/  ELECT P0, URZ, PT ;  /* 0x0000000000ff782f */ /* 0x000fe20003800000 */
[----:B--2---:R-:W-:Y:S01]  /*0770*/  ULEA UR7, UR7, UR9, 0x18 ;  /* 0x0000000907077291 */ /* 0x004fe2000f8ec0ff */
[----:B------:R-:W1:Y:S11]  /*0780*/  FENCE.VIEW.ASYNC.S ;  /* 0x00000000000073c6 */ /* 0x000e760000000000 */
[----:B-1----:R2:W1:Y:S01]  /*0790*/  SYNCS.EXCH.64 URZ, [UR7+0x60], UR10 ;  /* 0x0000600a07ff75b2 */ /* 0x0024620008000100 */
[----:B------:R2:W1:Y:S01]  /*07a0*/  SYNCS.EXCH.64 URZ, [UR7+0x78], UR4 ;  /* 0x0000780407ff75b2 */ /* 0x0004620008000100 */
[----:B------:R2:W1:Y:S01]  /*07b0*/  SYNCS.EXCH.64 URZ, [UR7+0x68], UR10 ;  /* 0x0000680a07ff75b2 */ /* 0x0004620008000100 */
[----:B------:R2:W1:Y:S01]  /*07c0*/  SYNCS.EXCH.64 URZ, [UR7+0x80], UR4 ;  /* 0x0000800407ff75b2 */ /* 0x0004620008000100 */
[----:B------:R2:W1:Y:S01]  /*07d0*/  SYNCS.EXCH.64 URZ, [UR7+0x70], UR10 ;  /* 0x0000700a07ff75b2 */ /* 0x0004620008000100 */
[----:B------:R2:W1:Y:S02]  /*07e0*/  SYNCS.EXCH.64 URZ, [UR7+0x88], UR4 ;  /* 0x0000880407ff75b2 */ /* 0x0004640008000100 */
[----:B--2---:R-:W-:Y:S01]  /*07f0*/  NOP ;  /* 0x0000000000007918 */ /* 0x004fe20000000000 */
.L_x_10:
[----:B------:R-:W2:Y:S01]  /*0800*/  SHFL.IDX PT, R2, R65, RZ, 0x1f ;  /* 0x00001fff41027589 */ /* 0x000ea200000e0000 */
[----:B------:R-:W-:Y:S01]  /*0810*/  NOP ;  /* 0x0000000000007918 */ /* 0x000fe20000000000 */
[----:B--2---:R-:W-:-:S13]  /*0820*/  ISETP.NE.AND P0, PT, R2, 0x3, PT ;  /* 0x000000030200780c */ /* 0x004fda0003f05270 */
[----:B------:R-:W-:Y:S05]  /*0830*/  @P0 BRA `(.L_x_11) ;  /* 0x0000000000300947 */ /* 0x000fea0003800000 */
[----:B-1----:R-:W1:Y:S01]  /*0840*/  S2UR UR5, SR_CgaCtaId ;  /* 0x00000000000579c3 */ /* 0x002e620000008800 */
        /* <DEDUP_REMOVED lines=8> */
[----:B-1----:R2:W1:Y:S01]  /*08d0*/  SYNCS.EXCH.64 URZ, [UR5+0x90], UR10 ;  /* 0x0000900a05ff75b2 */ /* 0x0024620008000100 */
[----:B------:R2:W1:Y:S02]  /*08e0*/  SYNCS.EXCH.64 URZ, [UR5+0x98], UR10 ;  /* 0x0000980a05ff75b2 */ /* 0x0004640008000100 */
[----:B--2---:R-:W-:Y:S01]  /*08f0*/  NOP ;  /* 0x0000000000007918 */ /* 0x004fe20000000000 */
.L_x_11:
[----:B------:R-:W2:Y:S01]  /*0900*/  SHFL.IDX PT, R2, R65, RZ, 0x1f ;  /* 0x00001fff41027589 */ /* 0x000ea200000e0000 */
[----:B------:R-:W-:Y:S01]  /*0910*/  NOP ;  /* 0x0000000000007918 */ /* 0x000fe20000000000 */
[----:B--2---:R-:W-:-:S13]  /*0920*/  ISETP.NE.AND P0, PT, R2, 0x4, PT ;  /* 0x000000040200780c */ /* 0x004fda0003f05270 */
[----:B------:R-:W-:Y:S05]  /*0930*/  @P0 BRA `(.L_x_12) ;  /* 0x00000000004c0947 */ /* 0x000fea0003800000 */
[----:B-1----:R-:W1:Y:S01]  /*0940*/  S2UR UR5, SR_CgaCtaId ;  /* 0x00000000000579c3 */ /* 0x002e620000008800 */
[----:B------:R-:W-:Y:S01]  /*0950*/  UMOV UR9, 0x100 ;  /* 0x0000010000097882 */ /* 0x000fe20000000000 */
[----:B------:R-:W-:Y:S01]  /*0960*/  UMOV UR7, 0x400 ;  /* 0x0000040000077882 */ /* 0x000fe20000000000 */
[----:B------:R-:W-:Y:S01]  /*0970*/  USEL UR9, UR9, 0xe0, UP2 ;  /* 0x000000e009097887 */ /* 0x000fe20009000000 */
[----:B------:R-:W-:Y:S01]  /*0980*/  UMOV UR4, 0x1 ;  /* 0x0000000100047882 */ /* 0x000fe20000000000 */
[----:B------:R-:W-:Y:S01]  /*0990*/  ELECT P0, URZ, PT ;  /* 0x0000000000ff782f */ /* 0x000fe20003800000 */
[----:B------:R-:W-:-:S04]  /*09a0*/  UIADD3 UR10, UPT, UPT, -UR4, 0x100000, URZ ;  /* 0x00100000040a7890 */ /* 0x000fc8000fffe1ff */
[----:B------:R-:W-:Y:S02]  /*09b0*/  USHF.L.U32 UR11, UR10, 0xb, URZ ;  /* 0x0000000b0a0b7899 */ /* 0x000fe400080006ff */
[----:B------:R-:W-:Y:S02]  /*09c0*/  USHF.L.U32 UR10, UR10, 0x1, URZ ;  /* 0x000000010a0a7899 */ /* 0x000fe400080006ff */
[----:B------:R-:W-:-:S04]  /*09d0*/  UIADD3 UR12, UPT, UPT, -UR9, 0x100000, URZ ;  /* 0x00100000090c7890 */ /* 0x000fc8000fffe1ff */
[----:B------:R-:W-:Y:S02]  /*09e0*/  USHF.L.U32 UR13, UR12, 0xb, URZ ;  /* 0x0000000b0c0d7899 */ /* 0x000fe400080006ff */
[----:B------:R-:W-:Y:S02]  /*09f0*/  USHF.L.U32 UR12, UR12, 0x1, URZ ;  /* 0x000000010c0c7899 */ /* 0x000fe400080006ff */
[----:B-1----:R-:W-:Y:S01]  /*0a00*/  ULEA UR5, UR5, UR7, 0x18 ;  /* 0x0000000705057291 */ /* 0x002fe2000f8ec0ff */
[----:B------:R-:W1:Y:S11]  /*0a10*/  FENCE.VIEW.ASYNC.S ;  /* 0x00000000000073c6 */ /* 0x000e760000000000 */
[----:B-1----:R2:W1:Y:S01]  /*0a20*/  SYNCS.EXCH.64 URZ, [UR5+0xa0], UR10 ;  /* 0x0000a00a05ff75b2 */ /* 0x0024620008000100 */
[----:B------:R2:W1:Y:S01]  /*0a30*/  SYNCS.EXCH.64 URZ, [UR5+0xb0], UR12 ;  /* 0x0000b00c05ff75b2 */ /* 0x0004620008000100 */
[----:B------:R2:W1:Y:S01]  /*0a40*/  SYNCS.EXCH.64 URZ, [UR5+0xa8], UR10 ;  /* 0x0000a80a05ff75b2 */ /* 0x0004620008000100 */
[----:B------:R2:W1:Y:S02]  /*0a50*/  SYNCS.EXCH.64 URZ, [UR5+0xb8], UR12 ;  /* 0x0000b80c05ff75b2 */ /* 0x0004640008000100 */
[----:B--2---:R-:W-:Y:S01]  /*0a60*/  NOP ;  /* 0x0000000000007918 */ /* 0x004fe20000000000 */
.L_x_12:
        /* <DEDUP_REMOVED lines=22> */
[----:B------:R2:W1:Y:S01]  /*0bd0*/  SYNCS.EXCH.64 URZ, [UR7+0xf0], UR4 ;  /* 0x0000f00407ff75b2 */ /* 0x0004620008000100 */
[----:B------:R2:W1:Y:S01]  /*0be0*/  SYNCS.EXCH.64 URZ, [UR7+0xd8], UR10 ;  /* 0x0000d80a07ff75b2 */ /* 0x0004620008000100 */
[----:B------:R2:W1:Y:S02]  /*0bf0*/  SYNCS.EXCH.64 URZ, [UR7+0xf8], UR4 ;  /* 0x0000f80407ff75b2 */ /* 0x0004640008000100 */
[----:B--2---:R-:W-:Y:S01]  /*0c00*/  NOP ;  /* 0x0000000000007918 */ /* 0x004fe20000000000 */
.L_x_13:
        /* <DEDUP_REMOVED lines=18> */
.L_x_14:
[----:B-1----:R-:W1:Y:S01]  /*0d30*/  S2UR UR5, SR_CTAID.X ;  /* 0x00000000000579c3 */ /* 0x002e620000002500 */
[----:B------:R-:W-:-:S05]  /*0d40*/  CS2R.32 R59, SR_CgaSize ;  /* 0x00000000003b7805 */ /* 0x000fca0000008a00 */
[----:B------:R-:W-:-:S05]  /*0d50*/  IMAD R59, R59, -0xa0, RZ ;  /* 0xffffff603b3b7824 */ /* 0x000fca00078e02ff */
[----:B------:R-:W-:-:S14]  /*0d60*/  R2UR UR9, R59 ;  /* 0x000000003b0972ca */ /* 0x000fdc00000e0000 */
[----:B------:R-:W2:Y:S01]  /*0d70*/  LDCU UR9, c[0x0][UR9+0x2b0] ;  /* 0x00005600090977ac */ /* 0x000ea20008000800 */
[----:B------:R-:W-:Y:S01]  /*0d80*/  NOP ;  /* 0x0000000000007918 */ /* 0x000fe20000000000 */
[----:B------:R-:W-:-:S05]  /*0d90*/  CS2R.32 R59, SR_CgaSize ;  /* 0x00000000003b7805 */ /* 0x000fca0000008a00 */
[----:B------:R-:W-:-:S05]  /*0da0*/  IMAD R59, R59, -0xa0, RZ ;  /* 0xffffff603b3b7824 */ /* 0x000fca00078e02ff */
[----:B------:R-:W-:-:S14]  /*0db0*/  R2UR UR7, R59 ;  /* 0x000000003b0772ca */ /* 0x000fdc00000e0000 */
[----:B------:R-:W3:Y:S01]  /*0dc0*/  LDCU UR7, c[0x0][UR7+0x2b4] ;  /* 0x00005680070777ac */ /* 0x000ee20008000800 */
[----:B------:R-:W4:Y:S08]  /*0dd0*/  S2UR UR4, SR_CTAID.Y ;  /* 0x00000000000479c3 */ /* 0x000f300000002600 */
[----:B------:R-:W3:Y:S01]  /*0de0*/  LDC R10, c[0x0][0xb24] ;  /* 0x0002c900ff0a7b82 */ /* 0x000ee20000000800 */
[----:B-1----:R-:W-:-:S02]  /*0df0*/  I2FP.F32.U32 R59, UR5 ;  /* 0x00000005003b7c45 */ /* 0x002fc40008201000 */
[----:B------:R-:W-:-:S05]  /*0e00*/  CS2R.32 R3, SR_CgaSize ;  /* 0x0000000000037805 */ /* 0x000fca0000008a00 */
[----:B------:R-:W-:-:S06]  /*0e10*/  IMAD R3, R3, -0xa0, RZ ;  /* 0xffffff6003037824 */ /* 0x000fcc00078e02ff */
[----:B------:R-:W1:Y:S01]  /*0e20*/  LDC R3, c[0x0][R3+0x2a0] ;  /* 0x0000a80003037b82 */ /* 0x000e620000000800 */
[----:B------:R-:W-:Y:S01]  /*0e30*/  MOV R21, UR5 ;  /* 0x0000000500157c02 */ /* 0x000fe20008000f00 */
[----:B--2---:R-:W-:Y:S01]  /*0e40*/  FMUL R59, R59, UR9 ;  /* 0x000000093b3b7c20 */ /* 0x004fe20008400000 */
[----:B----4-:R-:W-:Y:S02]  /*0e50*/  I2FP.F32.U32 R58, UR4 ;  /* 0x00000004003a7c45 */ /* 0x010fe40008201000 */
[----:B------:R-:W-:-:S05]  /*0e60*/  CS2R.32 R2, SR_CgaSize ;  /* 0x0000000000027805 */ /* 0x000fca0000008a00 */
[----:B------:R-:W-:-:S06]  /*0e70*/  IMAD R2, R2, -0xa0, RZ ;  /* 0xffffff6002027824 */ /* 0x000fcc00078e02ff */
[----:B------:R-:W2:Y:S01]  /*0e80*/  LDC R2, c[0x0][R2+0x2a4] ;  /* 0x0000a90002027b82 */ /* 0x000ea20000000800 */
[----:B------:R-:W-:Y:S01]  /*0e90*/  MOV R20, UR4 ;  /* 0x0000000400147c02 */ /* 0x000fe20008000f00 */
[----:B------:R-:W4:Y:S01]  /*0ea0*/  F2I.U32.TRUNC.NTZ R59, R59 ;  /* 0x0000003b003b7305 */ /* 0x000f22000020f000 */
[----:B---3--:R-:W-:-:S05]  /*0eb0*/  FMUL R58, R58, UR7 ;  /* 0x000000073a3a7c20 */ /* 0x008fca0008400000 */
[----:B------:R-:W-:Y:S01]  /*0ec0*/  BAR.SYNC.DEFER_BLOCKING 0x0 ;  /* 0x0000000000007b1d */ /* 0x000fe20000010000 */
[----:B------:R-:W-:-:S05]  /*0ed0*/  ISETP.GE.AND P0, PT, R10, 0x1, PT ;  /* 0x000000010a00780c */ /* 0x000fca0003f06270 */
[----:B------:R-:W3:Y:S02]  /*0ee0*/  F2I.U32.TRUNC.NTZ R58, R58 ;  /* 0x0000003a003a7305 */ /* 0x000ee4000020f000 */
[----:B------:R-:W2:Y:S01]  /*0ef0*/  S2UR UR36, SR_CTAID.Z ;  /* 0x00000000002479c3 */ /* 0x000ea20000002700 */
[----:B----4-:R-:W-:-:S05]  /*0f00*/  IADD3 R59, PT, PT, -R59, RZ, RZ ;  /* 0x000000ff3b3b7210 */ /* 0x010fca0007ffe1ff */
[----:B-1----:R-:W-:Y:S01]  /*0f10*/  IMAD R59, R3, R59, UR5 ;  /* 0x00000005033b7e24 */ /* 0x002fe2000f8e023b */
[----:B---3--:R-:W-:-:S05]  /*0f20*/  IADD3 R58, PT, PT, -R58, RZ, RZ ;  /* 0x000000ff3a3a7210 */ /* 0x008fca0007ffe1ff */
[----:B--2---:R-:W-:Y:S01]  /*0f30*/  IMAD R58, R2, R58, UR4 ;  /* 0x00000004023a7e24 */ /* 0x004fe2000f8e023a */
[----:B------:R-:W-:Y:S06]  /*0f40*/  @!P0 BRA `(.L_x_15) ;  /* 0x0000000000b88947 */ /* 0x000fec0003800000 */
[----:B------:R-:W1:Y:S01]  /*0f50*/  LDC.64 R4, c[0x0][0xb18] ;  /* 0x0002c600ff047b82 */ /* 0x000e620000000a00 */
[----:B------:R-:W-:-:S07]  /*0f60*/  ISETP.NE.AND P0, PT, R10, 0x1, PT ;  /* 0x000000010a00780c */ /* 0x000fce0003f05270 */
[----:B------:R-:W2:Y:S08]  /*0f70*/  LDC R9, c[0x0][0xb0c] ;  /* 0x0002c300ff097b82 */ /* 0x000eb00000000800 */
[----:B------:R-:W3:Y:S08]  /*0f80*/  LDC R12, c[0x0][0x370] ;  /* 0x0000dc00ff0c7b82 */ /* 0x000ef00000000800 */
[----:B------:R-:W4:Y:S01]  /*0f90*/  LDC R11, c[0x0][0x374] ;  /* 0x0000dd00ff0b7b82 */ /* 0x000f220000000800 */
[----:B-1----:R-:W-:-:S07]  /*0fa0*/  ISETP.NE.AND P1, PT, R4, 0x1, PT ;  /* 0x000000010400780c */ /* 0x002fce0003f25270 */
[----:B------:R-:W3:Y:S01]  /*0fb0*/  LDC.64 R6, c[0x0][0xb10] ;  /* 0x0002c400ff067b82 */ /* 0x000ee20000000a00 */
[----:B--2---:R-:W-:-:S07]  /*0fc0*/  ISETP.NE.AND P2, PT, R9, 0x1, PT ;  /* 0x000000010900780c */ /* 0x004fce0003f45270 */
[----:B------:R-:W1:Y:S08]  /*0fd0*/  LDC R8, c[0x0][0xb20] ;  /* 0x0002c800ff087b82 */ /* 0x000e700000000800 */
[----:B------:R-:W2:Y:S01]  /*0fe0*/  LDC.64 R2, c[0x0][0xb28] ;  /* 0x0002ca00ff027b82 */ /* 0x000ea20000000a00 */
[----:B----4-:R-:W-:-:S04]  /*0ff0*/  IMAD.HI.U32 R13, R11, R5, RZ ;  /* 0x000000050b0d7227 */ /* 0x010fc800078e00ff */
[----:B------:R-:W-:-:S04]  /*1000*/  IMAD.HI.U32 R5, R20, R5, RZ ;  /* 0x0000000514057227 */ /* 0x000fc800078e00ff */
[----:B---3--:R-:W-:-:S05]  /*1010*/  IMAD.HI.U32 R14, R12, R6, RZ ;  /* 0x000000060c0e7227 */ /* 0x008fca00078e00ff */
[-C--:B------:R-:W-:Y:S01]  /*1020*/  @P2 SHF.R.U32.HI R12, RZ, R7.reuse, R14 ;  /* 0x00000007ff0c2219 */ /* 0x080fe2000001160e */
[----:B------:R-:W-:Y:S01]  /*1030*/  IMAD.HI.U32 R14, R21, R6, RZ ;  /* 0x00000006150e7227 */ /* 0x000fe200078e00ff */
[-C--:B-1----:R-:W-:Y:S02]  /*1040*/  @P1 SHF.R.U32.HI R11, RZ, R8.reuse, R13 ;  /* 0x00000008ff0b1219 */ /* 0x082fe4000001160d */
[----:B------:R-:W-:Y:S02]  /*1050*/  SHF.R.U32.HI R5, RZ, R8, R5 ;  /* 0x00000008ff057219 */ /* 0x000fe40000011605 */
[----:B------:R-:W-:Y:S02]  /*1060*/  SHF.R.U32.HI R14, RZ, R7, R14 ;  /* 0x00000007ff0e7219 */ /* 0x000fe4000001160e */
[----:B------:R-:W-:Y:S01]  /*1070*/  SEL R5, R20, R5, !P1 ;  /* 0x0000000514057207 */ /* 0x000fe20004800000 */
[----:B--2---:R-:W-:Y:S01]  /*1080*/  IMAD.HI.U32 R13, R11, R2, RZ ;  /* 0x000000020b0d7227 */ /* 0x004fe200078e00ff */
[----:B------:R-:W-:-:S03]  /*1090*/  SEL R14, R21, R14, !P2 ;  /* 0x0000000e150e7207 */ /* 0x000fc60005000000 */
[----:B------:R-:W-:Y:S01]  /*10a0*/  IMAD.HI.U32 R6, R12, R2, RZ ;  /* 0x000000020c067227 */ /* 0x000fe200078e00ff */
[----:B------:R-:W-:-:S04]  /*10b0*/  @P0 SHF.R.U32.HI R11, RZ, R3, R13 ;  /* 0x00000003ff0b0219 */ /* 0x000fc8000001160d */
[----:B------:R-:W-:Y:S01]  /*10c0*/  @P0 SHF.R.U32.HI R12, RZ, R3, R6 ;  /* 0x00000003ff0c0219 */ /* 0x000fe20000011606 */
[----:B------:R-:W-:-:S04]  /*10d0*/  IMAD R11, R11, R10, RZ ;  /* 0x0000000a0b0b7224 */ /* 0x000fc800078e02ff */
[----:B------:R-:W-:Y:S01]  /*10e0*/  IMAD R6, R12, R10, RZ ;  /* 0x0000000a0c067224 */ /* 0x000fe200078e02ff */
[----:B------:R-:W-:-:S04]  /*10f0*/  ISETP.GE.AND P1, PT, R5, R11, PT ;  /* 0x0000000b0500720c */ /* 0x000fc80003f26270 */
[----:B------:R-:W-:Y:S01]  /*1100*/  ISETP.GE.OR P1, PT, R14, R6, P1 ;  /* 0x000000060e00720c */ /* 0x000fe20000f26670 */
[----:B------:R-:W-:-:S05]  /*1110*/  IMAD.HI.U32 R6, R5, R2, RZ ;  /* 0x0000000205067227 */ /* 0x000fca00078e00ff */
[----:B------:R-:W-:-:S04]  /*1120*/  SHF.R.U32.HI R6, RZ, R3, R6 ;  /* 0x00000003ff067219 */ /* 0x000fc80000011606 */
[----:B------:R-:W-:-:S03]  /*1130*/  SEL R6, R5, R6, !P0 ;  /* 0x0000000605067207 */ /* 0x000fc60004000000 */
[----:B------:R-:W-:Y:S01]  /*1140*/  @!P1 IMAD.HI.U32 R7, R14, R2, RZ ;  /* 0x000000020e079227 */ /* 0x000fe200078e00ff */
[----:B------:R-:W-:-:S04]  /*1150*/  IADD3 R2, PT, PT, -R6, RZ, RZ ;  /* 0x000000ff06027210 */ /* 0x000fc80007ffe1ff */
[----:B------:R-:W-:Y:S01]  /*1160*/  @!P1 SHF.R.U32.HI R3, RZ, R3, R7 ;  /* 0x00000003ff039219 */ /* 0x000fe20000011607 */
[----:B------:R-:W-:Y:S01]  /*1170*/  IMAD R2, R10, R2, R5 ;  /* 0x000000020a027224 */ /* 0x000fe200078e0205 */
[----:B------:R-:W-:Y:S02]  /*1180*/  IADD3 R7, PT, PT, -R5, RZ, RZ ;  /* 0x000000ff05077210 */ /* 0x000fe40007ffe1ff */
[----:B------:R-:W-:-:S03]  /*1190*/  @!P1 SEL R3, R14, R3, !P0 ;  /* 0x000000030e039207 */ /* 0x000fc60004000000 */
[----:B------:R-:W-:Y:S02]  /*11a0*/  IMAD R7, R4, R7, R20 ;  /* 0x0000000704077224 */ /* 0x000fe400078e0214 */
[--C-:B------:R-:W-:Y:S02]  /*11b0*/  @!P1 IMAD.IADD R6, R6, 0x1, -R3.reuse ;  /* 0x0000000106069824 */ /* 0x100fe400078e0a03 */
[----:B------:R-:W-:Y:S01]  /*11c0*/  @!P1 IMAD R3, R2, R12, R3 ;  /* 0x0000000c02039224 */ /* 0x000fe200078e0203 */
[----:B------:R-:W-:Y:S01]  /*11d0*/  IADD3 R2, PT, PT, -R14, RZ, RZ ;  /* 0x000000ff0e027210 */ /* 0x000fe20007ffe1ff */
[----:B------:R-:W-:Y:S02]  /*11e0*/  @!P1 IMAD R5, R6, R10, R14 ;  /* 0x0000000a06059224 */ /* 0x000fe400078e020e */
[----:B------:R-:W-:Y:S02]  /*11f0*/  @!P1 IMAD.MOV.U32 R14, RZ, RZ, R3 ;  /* 0x000000ffff0e9224 */ /* 0x000fe400078e0003 */
[----:B------:R-:W-:-:S02]  /*1200*/  IMAD R2, R9, R2, R21 ;  /* 0x0000000209027224 */ /* 0x000fc400078e0215 */
[----:B------:R-:W-:Y:S02]  /*1210*/  IMAD R20, R5, R4, R7 ;  /* 0x0000000405147224 */ /* 0x000fe400078e0207 */
[----:B------:R-:W-:Y:S02]  /*1220*/  IMAD R21, R14, R9, R2 ;  /* 0x000000090e157224 */ /* 0x000fe400078e0202 */
.L_x_15:
[----:B------:R-:W1:Y:S01]  /*1230*/  LDCU UR4, c[0x0][0xb30] ;  /* 0x00016600ff0477ac */ /* 0x000e620008000800 */
[----:B------:R-:W2:Y:S08]  /*1240*/  S2UR UR37, SR_CgaCtaId ;  /* 0x00000000002579c3 */ /* 0x000eb00000008800 */
[----:B------:R-:W3:Y:S01]  /*1250*/  LDC R26, c[0x0][0xb24] ;  /* 0x0002c900ff1a7b82 */ /* 0x000ee20000000800 */
[----:B-1----:R-:W-:-:S09]  /*1260*/  UISETP.NE.AND UP1, UPT, UR4, 0x1, UPT ;  /* 0x000000010400788c */ /* 0x002fd2000bf25270 */
[----:B--2---:R-:W-:Y:S05]  /*1270*/  BRA.U UP1, `(.L_x_16) ;  /* 0x0000000101407547 */ /* 0x004fea000b800000 */
[----:B------:R-:W1:Y:S08]  /*1280*/  LDC.64 R4, c[0x0][0xb10] ;  /* 0x0002c400ff047b82 */ /* 0x000e700000000a00 */
[----:B------:R-:W2:Y:S08]  /*1290*/  LDC.64 R2, c[0x0][0xb18] ;  /* 0x0002c600ff027b82 */ /* 0x000eb00000000a00 */
[----:B------:R-:W4:Y:S08]  /*12a0*/  LDC R6, c[0x0][0xb20] ;  /* 0x0002c800ff067b82 */ /* 0x000f300000000800 */
[----:B------:R-:W3:Y:S01]  /*12b0*/  LDC R7, c[0x0][0xb0c] ;  /* 0x0002c300ff077b82 */ /* 0x000ee20000000800 */
[----:B-1----:R-:W-:-:S05]  /*12c0*/  IMAD.HI.U32 R4, R21, R4, RZ ;  /* 0x0000000415047227 */ /* 0x002fca00078e00ff */
[----:B------:R-:W-:Y:S01]  /*12d0*/  SHF.R.U32.HI R4, RZ, R5, R4 ;  /* 0x00000005ff047219 */ /* 0x000fe20000011604 */
[----:B--2---:R-:W-:Y:S01]  /*12e0*/  IMAD.HI.U32 R3, R20, R3, RZ ;  /* 0x0000000314037227 */ /* 0x004fe200078e00ff */
[----:B------:R-:W-:-:S04]  /*12f0*/  ISETP.NE.AND P0, PT, R2, 0x1, PT ;  /* 0x000000010200780c */ /* 0x000fc80003f05270 */
[----:B----4-:R-:W-:-:S04]  /*1300*/  SHF.R.U32.HI R3, RZ, R6, R3 ;  /* 0x00000006ff037219 */ /* 0x010fc80000011603 */
[----:B------:R-:W-:Y:S02]  /*1310*/  SEL R3, R20, R3, !P0 ;  /* 0x0000000314037207 */ /* 0x000fe40004000000 */
[----:B---3--:R-:W-:-:S04]  /*1320*/  ISETP.NE.AND P1, PT, R7, 0x1, PT ;  /* 0x000000010700780c */ /* 0x008fc80003f25270 */
[----:B------:R-:W-:-:S05]  /*1330*/  SEL R4, R21, R4, !P1 ;  /* 0x0000000415047207 */ /* 0x000fca0004800000 */
[----:B------:R-:W-:Y:S02]  /*1340*/  IMAD.IADD R5, R3, 0x1, -R4 ;  /* 0x0000000103057824 */ /* 0x000fe400078e0a04 */
[----:B------:R-:W-:Y:S02]  /*1350*/  IMAD.IADD R3, R4, 0x1, -R3 ;  /* 0x0000000104037824 */ /* 0x000fe400078e0a03 */
[----:B------:R-:W-:Y:S02]  /*1360*/  IMAD R21, R5, R7, R21 ;  /* 0x0000000705157224 */ /* 0x000fe400078e0215 */
[----:B------:R-:W-:-:S07]  /*1370*/  IMAD R20, R3, R2, R20 ;  /* 0x0000000203147224 */ /* 0x000fce00078e0214 */
.L_x_16:
[----:B------:R-:W-:Y:S01]  /*1380*/  BAR.SYNC.DEFER_BLOCKING 0x0 ;  /* 0x0000000000007b1d */ /* 0x000fe20000010000 */
[----:B------:R-:W-:Y:S01]  /*1390*/  UISETP.NE.AND UP1, UPT, UR8, 0x2, UPT ;  /* 0x000000020800788c */ /* 0x000fe2000bf25270 */
[----:B------:R-:W-:Y:S02]  /*13a0*/  ISETP.NE.OR P5, PT, R0, 0x2, !P5 ;  /* 0x000000020000780c */ /* 0x000fe40006fa5670 */
[----:B------:R-:W-:-:S06]  /*13b0*/  LOP3.LUT R2, R70, 0x1f, RZ, 0xc0, !PT ;  /* 0x0000001f46027812 */ /* 0x000fcc00078ec0ff */
[----:B------:R-:W-:Y:S05]  /*13c0*/  BRA.U UP1, `(.L_x_17) ;  /* 0x0000001101cc7547 */ /* 0x000fea000b800000 */
[----:B------:R-:W1:Y:S01]  /*13d0*/  LDCU UR13, c[0x0][0x38c] ;  /* 0x00007180ff0d77ac */ /* 0x000e620008000800 */
[----:B------:R-:W2:Y:S01]  /*13e0*/  LDC R8, c[0x0][0x370] ;  /* 0x0000dc00ff087b82 */ /* 0x000ea20000000800 */
[----:B------:R-:W-:Y:S01]  /*13f0*/  PLOP3.LUT P1, PT, PT, PT, UP2, 0x80, 0x8 ;  /* 0x000000000008781c */ /* 0x000fe20003f2f028 */
[----:B------:R-:W-:Y:S01]  /*1400*/  IMAD.MOV.U32 R15, RZ, RZ, 0x1 ;  /* 0x00000001ff0f7424 */ /* 0x000fe200078e00ff */
[----:B------:R-:W-:Y:S01]  /*1410*/  ISETP.EQ.OR P4, PT, R2, RZ, P5 ;  /* 0x000000ff0200720c */ /* 0x000fe20002f82670 */
[----:B------:R-:W-:Y:S01]  /*1420*/  IMAD.MOV.U32 R14, RZ, RZ, RZ ;  /* 0x000000ffff0e7224 */ /* 0x000fe200078e00ff */
[----:B------:R-:W-:Y:S02]  /*1430*/  PLOP3.LUT P1, PT, P1, PT, PT, 0x8, 0x80 ;  /* 0x000000000080781c */ /* 0x000fe40000f2e170 */
[----:B------:R-:W-:Y:S01]  /*1440*/  CS2R R12, SRZ ;  /* 0x00000000000c7805 */ /* 0x000fe2000001ff00 */
[----:B------:R-:W-:Y:S01]  /*1450*/  IMAD.MOV.U32 R11, RZ, RZ, 0x1 ;  /* 0x00000001ff0b7424 */ /* 0x000fe200078e00ff */
[----:B------:R-:W4:Y:S01]  /*1460*/  LDC R0, c[0x0][0x374] ;  /* 0x0000dd00ff007b82 */ /* 0x000f220000000800 */
[----:B------:R-:W2:Y:S01]  /*1470*/  LDCU.64 UR22, c[0x0][0x348] ;  /* 0x00006900ff1677ac */ /* 0x000ea20008000a00 */
[----:B------:R-:W-:Y:S01]  /*1480*/  UMOV UR6, URZ ;  /* 0x000000ff00067c82 */ /* 0x000fe20008000000 */
[----:B-1----:R-:W-:-:S04]  /*1490*/  UIADD3 UR5, UPT, UPT, UR13, 0x7f, URZ ;  /* 0x0000007f0d057890 */ /* 0x002fc8000fffe0ff */
[----:B------:R-:W-:-:S04]  /*14a0*/  USHF.R.S32.HI UR4, URZ, 0x1f, UR5 ;  /* 0x0000001fff047899 */ /* 0x000fc80008011405 */
[----:B------:R-:W-:-:S04]  /*14b0*/  ULEA.HI UR4, UR4, UR5, URZ, 0x7 ;  /* 0x0000000504047291 */ /* 0x000fc8000f8f38ff */
[----:B------:R-:W-:Y:S02]  /*14c0*/  USHF.R.S32.HI UR15, URZ, 0x7, UR4 ;  /* 0x00000007ff0f7899 */ /* 0x000fe40008011404 */
[----:B------:R-:W-:Y:S02]  /*14d0*/  UIADD3 UR4, UPT, UPT, UR13, -0x1, URZ ;  /* 0xffffffff0d047890 */ /* 0x000fe4000fffe0ff */
[----:B------:R-:W-:Y:S02]  /*14e0*/  UISETP.LT.U32.AND UP0, UPT, UR15, 0x6, UPT ;  /* 0x000000060f00788c */ /* 0x000fe4000bf01070 */
[----:B------:R-:W-:Y:S02]  /*14f0*/  UISETP.GE.U32.AND UP1, UPT, UR4, -0xff, UPT ;  /* 0xffffff010400788c */ /* 0x000fe4000bf26070 */
[----:B------:R-:W-:Y:S02]  /*1500*/  USEL UR14, UR15, 0x6, UP0 ;  /* 0x000000060f0e7887 */ /* 0x000fe40008000000 */
[----:B------:R-:W-:-:S02]  /*1510*/  UIADD3 UR13, UPT, UPT, UR13, 0xfe, URZ ;  /* 0x000000fe0d0d7890 */ /* 0x000fc4000fffe0ff */
[----:B------:R-:W-:Y:S02]  /*1520*/  UIADD3 UR5, UPT, UPT, UR14, -0x1, URZ ;  /* 0xffffffff0e057890 */ /* 0x000fe4000fffe0ff */
[----:B------:R-:W-:-:S03]  /*1530*/  UIADD3 UR7, UPT, UPT, UR15, -UR14, URZ ;  /* 0x8000000e0f077290 */ /* 0x000fc6000fffe0ff */
[----:B------:R-:W-:-:S04]  /*1540*/  @UP1 UIADD3 UR5, UPT, UPT, UR14, URZ, URZ ;  /* 0x000000ff0e051290 */ /* 0x000fc8000fffe0ff */
[----:B--2---:R-:W-:-:S12]  /*1550*/  UIADD3 UR5, UPT, UPT, UR5, 0x1, URZ ;  /* 0x0000000105057890 */ /* 0x004fd8000fffe0ff */
.L_x_35:
[----:B------:R-:W-:Y:S01]  /*1560*/  UISETP.NE.AND UP0, UPT, UR37, URZ, UPT ;  /* 0x000000ff2500728c */ /* 0x000fe2000bf05270 */
[----:B------:R-:W1:Y:S08]  /*1570*/  S2UR UR37, SR_CgaCtaId ;  /* 0x00000000002579c3 */ /* 0x000e700000008800 */
[----:B------:R-:W-:Y:S05]  /*1580*/  BRA.U UP0, `(.L_x_18) ;  /* 0x0000000100347547 */ /* 0x000fea000b800000 */
[----:B------:R-:W2:Y:S01]  /*1590*/  S2R R2, SR_CgaCtaId ;  /* 0x0000000000027919 */ /* 0x000ea20000008800 */
[----:B------:R-:W-:-:S04]  /*15a0*/  MOV R3, 0x400 ;  /* 0x0000040000037802 */ /* 0x000fc80000000f00 */
[----:B--2---:R-:W-:Y:S02]  /*15b0*/  LEA R2, R2, R3, 0x18 ;  /* 0x0000000302027211 */ /* 0x004fe400078ec0ff */
[----:B------:R-:W-:-:S03]  /*15c0*/  SHF.L.U32 R3, R11, 0x1f, RZ ;  /* 0x0000001f0b037819 */ /* 0x000fc600000006ff */
[----:B------:R-:W-:-:S04]  /*15d0*/  IMAD R2, R12, 0x8, R2 ;  /* 0x000000080c027824 */ /* 0x000fc800078e0202 */
[----:B------:R-:W2:Y:S02]  /*15e0*/  SYNCS.PHASECHK.TRANS64.TRYWAIT P0, [R2+URZ+0x110], R3 ;  /* 0x00011003020075a7 */ /* 0x000ea400080011ff */
[----:B--2---:R-:W-:Y:S05]  /*15f0*/  @!P0 BRA `(.L_x_19) ;  /* 0x0000005800cc8947 */ /* 0x004fea0003800000 */
.L_x_117:
[----:B------:R-:W-:Y:S01]  /*1600*/  VIADD R12, R12, 0x1 ;  /* 0x000000010c0c7836 */ /* 0x000fe20000000000 */
[----:B------:R2:W-:Y:S04]  /*1610*/  SYNCS.ARRIVE.TRANS64.A1T0 RZ, [R2+URZ+0x100], RZ ;  /* 0x000100ff02ff79a7 */ /* 0x0005e800081000ff */
[----:B------:R-:W-:-:S04]  /*1620*/  ISETP.NE.AND P0, PT, R12, 0x2, PT ;  /* 0x000000020c00780c */ /* 0x000fc80003f05270 */
[----:B------:R-:W-:Y:S02]  /*1630*/  SEL R12, R12, RZ, P0 ;  /* 0x000000ff0c0c7207 */ /* 0x000fe40000000000 */
[----:B--2---:R-:W-:-:S04]  /*1640*/  SEL R2, RZ, 0x1, P0 ;  /* 0x00000001ff027807 */ /* 0x004fc80000000000 */
[----:B------:R-:W-:-:S07]  /*1650*/  LOP3.LUT R11, R11, R2, RZ, 0x3c, !PT ;  /* 0x000000020b0b7212 */ /* 0x000fce00078e3cff */
.L_x_18:
[----:B------:R-:W-:Y:S01]  /*1660*/  UMOV UR4, 0x400 ;  /* 0x0000040000047882 */ /* 0x000fe20000000000 */
[----:B------:R-:W-:Y:S01]  /*1670*/  SHF.L.U32 R2, R15, 0x1f, RZ ;  /* 0x0000001f0f027819 */ /* 0x000fe200000006ff */
[----:B-1----:R-:W-:Y:S01]  /*1680*/  ULEA UR4, UR37, UR4, 0x18 ;  /* 0x0000000425047291 */ /* 0x002fe2000f8ec0ff */
[----:B------:R-:W-:Y:S01]  /*1690*/  R2UR UR34, R21 ;  /* 0x00000000152272ca */ /* 0x000fe200000e0000 */
[----:B------:R-:W-:Y:S01]  /*16a0*/  UISETP.GE.U32.AND UP0, UPT, UR13, 0xff, UPT ;  /* 0x000000ff0d00788c */ /* 0x000fe2000bf06070 */
[----:B------:R-:W-:Y:S01]  /*16b0*/  R2UR UR19, R20 ;  /* 0x00000000141372ca */ /* 0x000fe200000e0000 */
[----:B------:R-:W-:Y:S01]  /*16c0*/  ULEA UR8, UR6, UR4, 0x3 ;  /* 0x0000000406087291 */ /* 0x000fe2000f8e18ff */
[----:B------:R-:W-:-:S08]  /*16d0*/  UMOV UR29, URZ ;  /* 0x000000ff001d7c82 */ /* 0x000fd00008000000 */
[----:B------:R1:W2:Y:S01]  /*16e0*/  SYNCS.PHASECHK.TRANS64.TRYWAIT P0, [UR8+0x30], R2 ;  /* 0x00003002ff0075a7 */ /* 0x0002a20008001108 */
[----:B------:R-:W-:Y:S02]  /*16f0*/  USHF.L.U32 UR34, UR34, 0x6, URZ ;  /* 0x0000000622227899 */ /* 0x000fe400080006ff */
[----:B------:R-:W-:Y:S01]  /*1700*/  USHF.L.U32 UR19, UR19, 0x6, URZ ;  /* 0x0000000613137899 */ /* 0x000fe200080006ff */
[----:B------:R-:W-:Y:S11]  /*1710*/  BRA.U !UP0, `(.L_x_20) ;  /* 0x0000000108bc7547 */ /* 0x000ff6000b800000 */
[----:B------:R-:W-:Y:S01]  /*1720*/  UMOV UR21, URZ ;  /* 0x000000ff00157c82 */ /* 0x000fe20008000000 */
[----:B------:R-:W-:-:S05]  /*1730*/  UMOV UR28, UR6 ;  /* 0x00000006001c7c82 */ /* 0x000fca0008000000 */
.L_x_25:
[----:B-1----:R-:W-:Y:S01]  /*1740*/  ULEA UR33, UR28, UR4, 0x3 ;  /* 0x000000041c217291 */ /* 0x002fe2000f8e18ff */
[----:B--2---:R-:W-:Y:S01]  /*1750*/  @!P5 MOV R3, 0x8000 ;  /* 0x000080000003d802 */ /* 0x004fe20000000f00 */
[----:B--2---:R-:W-:Y:S10]  /*1760*/  @P0 BRA `(.L_x_21) ;  /* 0x00000000000c0947 */ /* 0x004ff40003800000 */
[----:B------:R-:W-:-:S04]  /*1770*/  SHF.L.U32 R4, R15, 0x1f, RZ ;  /* 0x0000001f0f047819 */ /* 0x000fc800000006ff */
[----:B------:R-:W2:Y:S02]  /*1780*/  SYNCS.PHASECHK.TRANS64.TRYWAIT P0, [UR33+0x30], R4 ;  /* 0x00003004ff0075a7 */ /* 0x000ea40008001121 */
[----:B--2---:R-:W-:Y:S05]  /*1790*/  @!P0 BRA `(.L_x_22) ;  /* 0x0000005800788947 */ /* 0x004fea0003800000 */
.L_x_21:
[----:B------:R2:W-:Y:S01]  /*17a0*/  @!P5 SYNCS.ARRIVE.TRANS64 RZ, [UR33], R3 ;  /* 0x00000003ffffd9a7 */ /* 0x0005e20008000021 */
[----:B------:R-:W-:Y:S04]  /*17b0*/  BSSY.RECONVERGENT B0, `(.L_x_23) ;  /* 0x0000003000007945 */ /* 0x000fe80003800200 */
[----:B------:R-:W-:Y:S05]  /*17c0*/  @P4 BRA `(.L_x_24) ;  /* 0x0000000000044947 */ /* 0x000fea0003800000 */
[----:B------:R-:W-:Y:S05]  /*17d0*/  BPT.TRAP 0x1 ;  /* 0x000000040000795c */ /* 0x000fea0000300000 */
.L_x_24:
[----:B------:R-:W-:Y:S05]  /*17e0*/  BSYNC.RECONVERGENT B0 ;  /* 0x0000000000007941 */ /* 0x000fea0003800200 */
.L_x_23:
[----:B------:R-:W-:Y:S02]  /*17f0*/  UIADD3 UR6, UPT, UPT, UR28, 0x1, URZ ;  /* 0x000000011c067890 */ /* 0x000fe4000fffe0ff */
[----:B------:R-:W-:Y:S02]  /*1800*/  UIADD3 UR30, UP1, UPT, UR22, 0x80, URZ ;  /* 0x00000080161e7890 */ /* 0x000fe4000ff3e0ff */
[----:B------:R-:W-:Y:S02]  /*1810*/  UISETP.NE.AND UP0, UPT, UR6, 0x6, UPT ;  /* 0x000000060600788c */ /* 0x000fe4000bf05270 */
[----:B------:R-:W-:Y:S02]  /*1820*/  USHF.L.U32 UR35, UR21, 0x7, URZ ;  /* 0x0000000715237899 */ /* 0x000fe400080006ff */
[----:B------:R-:W-:Y:S02]  /*1830*/  USEL UR9, URZ, 0x1, UP0 ;  /* 0x00000001ff097887 */ /* 0x000fe40008000000 */
[----:B------:R-:W-:-:S02]  /*1840*/  USEL UR6, UR6, URZ, UP0 ;  /* 0x000000ff06067287 */ /* 0x000fc40008000000 */
[----:B------:R-:W-:Y:S02]  /*1850*/  UIADD3 UR26, UP0, UPT, UR22, 0x180, URZ ;  /* 0x00000180161a7890 */ /* 0x000fe4000ff1e0ff */
[----:B------:R-:W-:Y:S01]  /*1860*/  ULEA UR8, UR6, UR4, 0x3 ;  /* 0x0000000406087291 */ /* 0x000fe2000f8e18ff */
[----:B------:R-:W-:Y:S01]  /*1870*/  LOP3.LUT R15, R15, UR9, RZ, 0x3c, !PT ;  /* 0x000000090f0f7c12 */ /* 0x000fe2000f8e3cff */
[----:B------:R-:W-:Y:S02]  /*1880*/  UIADD3.X UR31, UPT, UPT, URZ, UR23, URZ, UP1, !UPT ;  /* 0x00000017ff1f7290 */ /* 0x000fe40008ffe4ff */
[----:B------:R-:W-:Y:S01]  /*1890*/  UIADD3.X UR27, UPT, UPT, URZ, UR23, URZ, UP0, !UPT ;  /* 0x00000017ff1b7290 */ /* 0x000fe200087fe4ff */
[----:B-1----:R-:W-:Y:S01]  /*18a0*/  SHF.L.U32 R2, R15, 0x1f, RZ ;  /* 0x0000001f0f027819 */ /* 0x002fe200000006ff */
[----:B------:R-:W-:Y:S01]  /*18b0*/  UIADD3 UR10, UPT, UPT, UR35, 0x40, URZ ;  /* 0x00000040230a7890 */ /* 0x000fe2000fffe0ff */
[----:B------:R-:W-:Y:S02]  /*18c0*/  UMOV UR24, 0x0 ;  /* 0x0000000000187882 */ /* 0x000fe40000000000 */
[----:B------:R1:W1:Y:S01]  /*18d0*/  SYNCS.PHASECHK.TRANS64.TRYWAIT P0, [UR8+0x30], R2 ;  /* 0x00003002ff0075a7 */ /* 0x0002620008001108 */
[----:B------:R-:W-:Y:S01]  /*18e0*/  ULEA UR8, UR28, UR4, 0xe ;  /* 0x000000041c087291 */ /* 0x000fe2000f8e70ff */
[----:B------:R-:W-:Y:S01]  /*18f0*/  UMOV UR25, 0x10000000 ;  /* 0x1000000000197882 */ /* 0x000fe20000000000 */
[----:B------:R-:W-:-:S02]  /*1900*/  UMOV UR17, UR33 ;  /* 0x0000002100117c82 */ /* 0x000fc40008000000 */
[----:B------:R-:W-:Y:S02]  /*1910*/  UIADD3 UR32, UPT, UPT, UR8, 0x3400, URZ ;  /* 0x0000340008207890 */ /* 0x000fe4000fffe0ff */
[----:B------:R-:W-:Y:S02]  /*1920*/  UIADD3 UR16, UPT, UPT, UR8, 0x1b400, URZ ;  /* 0x0001b40008107890 */ /* 0x000fe4000fffe0ff */
[----:B------:R-:W-:Y:S01]  /*1930*/  UIADD3 UR8, UPT, UPT, UR8, 0x1d400, URZ ;  /* 0x0001d40008087890 */ /* 0x000fe2000fffe0ff */
[----:B------:R-:W-:Y:S01]  /*1940*/  UMOV UR20, UR36 ;  /* 0x0000002400147c82 */ /* 0x000fe20008000000 */
[----:B------:R-:W-:Y:S01]  /*1950*/  UMOV UR18, UR35 ;  /* 0x0000002300127c82 */ /* 0x000fe20008000000 */
[----:B------:R-:W-:Y:S01]  /*1960*/  UMOV UR11, UR19 ;  /* 0x00000013000b7c82 */ /* 0x000fe20008000000 */
[----:B------:R-:W-:Y:S01]  /*1970*/  UMOV UR12, UR36 ;  /* 0x00000024000c7c82 */ /* 0x000fe20008000000 */
[----:B------:R-:W-:Y:S01]  /*1980*/  UMOV UR9, UR33 ;  /* 0x0000002100097c82 */ /* 0x000fe20008000000 */
[----:B------:R1:W-:Y:S01]  /*1990*/  UTMALDG.3D [UR32], [UR30], desc[UR24] ;  /* 0x000018201e0075b4 */ /* 0x0003e20008011000 */
[----:B------:R-:W-:Y:S01]  /*19a0*/  UIADD3 UR21, UPT, UPT, UR21, 0x1, URZ ;  /* 0x0000000115157890 */ /* 0x000fe2000fffe0ff */
[----:B------:R-:W-:Y:S01]  /*19b0*/  UMOV UR29, UR5 ;  /* 0x00000005001d7c82 */ /* 0x000fe20008000000 */
[----:B------:R-:W-:-:S02]  /*19c0*/  UMOV UR28, UR6 ;  /* 0x00000006001c7c82 */ /* 0x000fc40008000000 */
[----:B------:R-:W-:Y:S01]  /*19d0*/  UISETP.NE.AND UP0, UPT, UR21, UR5, UPT ;  /* 0x000000051500728c */ /* 0x000fe2000bf05270 */
[----:B------:R1:W-:Y:S01]  /*19e0*/  UTMALDG.3D [UR16], [UR26], desc[UR24] ;  /* 0x000018101a0075b4 */ /* 0x0003e20008011000 */
[----:B------:R1:W-:Y:S07]  /*19f0*/  UTMALDG.3D [UR8], [UR26], desc[UR24] ;  /* 0x000018081a0075b4 */ /* 0x0003ee0008011000 */
[----:B------:R-:W-:Y:S05]  /*1a00*/  BRA.U UP0, `(.L_x_25) ;  /* 0xfffffffd004c7547 */ /* 0x000fea000b83ffff */
.L_x_20:
[----:B-1----:R-:W-:Y:S01]  /*1a10*/  ULEA UR8, UR6, UR4, 0x3 ;  /* 0x0000000406087291 */ /* 0x002fe2000f8e18ff */
[----:B------:R-:W-:Y:S01]  /*1a20*/  SHF.L.U32 R2, R15, 0x1f, RZ ;  /* 0x0000001f0f027819 */ /* 0x000fe200000006ff */
[----:B------:R-:W-:Y:S01]  /*1a30*/  @!P1 SYNCS.ARRIVE.TRANS64.A1T0 RZ, [UR4+0x98], RZ ;  /* 0x000098ffffff99a7 */ /* 0x000fe20008100004 */
[----:B------:R-:W-:-:S06]  /*1a40*/  UISETP.GT.AND UP0, UPT, UR15, UR14, UPT ;  /* 0x0000000e0f00728c */ /* 0x000fcc000bf04270 */
[----:B--2---:R1:W2:Y:S03]  /*1a50*/  SYNCS.PHASECHK.TRANS64.TRYWAIT P0, [UR8+0x30], R2 ;  /* 0x00003002ff0075a7 */ /* 0x0042a60008001108 */
[----:B------:R-:W-:Y:S05]  /*1a60*/  BRA.U !UP0, `(.L_x_26) ;  /* 0x0000000108c07547 */ /* 0x000fea000b800000 */
[----:B------:R-:W-:Y:S01]  /*1a70*/  UIADD3 UR21, UPT, UPT, UR7, UR29, URZ ;  /* 0x0000001d07157290 */ /* 0x000fe2000fffe0ff */
[----:B------:R-:W-:-:S11]  /*1a80*/  UMOV UR35, UR6 ;  /* 0x0000000600237c82 */ /* 0x000fd60008000000 */
.L_x_31:
[----:B-1----:R-:W-:Y:S01]  /*1a90*/  ULEA UR25, UR35, UR4, 0x3 ;  /* 0x0000000423197291 */ /* 0x002fe2000f8e18ff */
[----:B--2---:R-:W-:Y:S01]  /*1aa0*/  @!P5 MOV R3, 0x8000 ;  /* 0x000080000003d802 */ /* 0x004fe20000000f00 */
[----:B--2---:R-:W-:Y:S10]  /*1ab0*/  @P0 BRA `(.L_x_27) ;  /* 0x00000000000c0947 */ /* 0x004ff40003800000 */
[----:B------:R-:W-:-:S04]  /*1ac0*/  SHF.L.U32 R4, R15, 0x1f, RZ ;  /* 0x0000001f0f047819 */ /* 0x000fc800000006ff */
[----:B------:R-:W2:Y:S02]  /*1ad0*/  SYNCS.PHASECHK.TRANS64.TRYWAIT P0, [UR25+0x30], R4 ;  /* 0x00003004ff0075a7 */ /* 0x000ea40008001119 */
[----:B--2---:R-:W-:Y:S05]  /*1ae0*/  @!P0 BRA `(.L_x_28) ;  /* 0x0000005400bc8947 */ /* 0x004fea0003800000 */
.L_x_27:
[----:B------:R2:W-:Y:S01]  /*1af0*/  @!P5 SYNCS.ARRIVE.TRANS64 RZ, [UR25], R3 ;  /* 0x00000003ffffd9a7 */ /* 0x0005e20008000019 */
[----:B------:R-:W-:Y:S04]  /*1b00*/  BSSY.RECONVERGENT B0, `(.L_x_29) ;  /* 0x0000003000007945 */ /* 0x000fe80003800200 */
[----:B------:R-:W-:Y:S05]  /*1b10*/  @P4 BRA `(.L_x_30) ;  /* 0x0000000000044947 */ /* 0x000fea0003800000 */
[----:B------:R-:W-:Y:S05]  /*1b20*/  BPT.TRAP 0x1 ;  /* 0x000000040000795c */ /* 0x000fea0000300000 */
.L_x_30:
[----:B------:R-:W-:Y:S05]  /*1b30*/  BSYNC.RECONVERGENT B0 ;  /* 0x0000000000007941 */ /* 0x000fea0003800200 */
.L_x_29:
        /* <DEDUP_REMOVED lines=26> */
[----:B------:R-:W-:Y:S01]  /*1ce0*/  UMOV UR12, UR36 ;  /* 0x00000024000c7c82 */ /* 0x000fe20008000000 */
[----:B------:R-:W-:Y:S01]  /*1cf0*/  UMOV UR9, UR25 ;  /* 0x0000001900097c82 */ /* 0x000fe20008000000 */
[----:B------:R1:W-:Y:S01]  /*1d00*/  UTMALDG.3D [UR24], [UR38], desc[UR30] ;  /* 0x00001e18260075b4 */ /* 0x0003e20008011000 */
[----:B------:R-:W-:Y:S01]  /*1d10*/  UIADD3 UR29, UPT, UPT, UR29, 0x1, URZ ;  /* 0x000000011d1d7890 */ /* 0x000fe2000fffe0ff */
[----:B------:R-:W-:-:S03]  /*1d20*/  UMOV UR35, UR6 ;  /* 0x0000000600237c82 */ /* 0x000fc60008000000 */
[----:B------:R-:W-:Y:S01]  /*1d30*/  UISETP.NE.AND UP0, UPT, UR29, UR21, UPT ;  /* 0x000000151d00728c */ /* 0x000fe2000bf05270 */
[----:B------:R1:W-:Y:S01]  /*1d40*/  UTMALDG.3D [UR16], [UR32], desc[UR30] ;  /* 0x00001e10200075b4 */ /* 0x0003e20008011000 */
[----:B------:R1:W-:Y:S07]  /*1d50*/  UTMALDG.3D [UR8], [UR32], desc[UR30] ;  /* 0x00001e08200075b4 */ /* 0x0003ee0008011000 */
[----:B------:R-:W-:Y:S05]  /*1d60*/  BRA.U UP0, `(.L_x_31) ;  /* 0xfffffffd00487547 */ /* 0x000fea000b83ffff */
.L_x_26:
[C---:B-1----:R-:W-:Y:S01]  /*1d70*/  LEA R2, R14.reuse, UR4, 0x3 ;  /* 0x000000040e027c11 */ /* 0x042fe2000f8e18ff */
[----:B------:R-:W-:Y:S01]  /*1d80*/  NOP ;  /* 0x0000000000007918 */ /* 0x000fe20000000000 */
[----:B--2---:R-:W-:Y:S02]  /*1d90*/  SHF.L.U32 R3, R13, 0x1f, RZ ;  /* 0x0000001f0d037819 */ /* 0x004fe400000006ff */
[----:B------:R-:W-:Y:S02]  /*1da0*/  LEA R4, R14, UR4, 0x4 ;  /* 0x000000040e047c11 */ /* 0x000fe4000f8e20ff */
[----:B------:R-:W1:Y:S02]  /*1db0*/  SYNCS.PHASECHK.TRANS64.TRYWAIT P0, [R2+URZ+0xa0], R3 ;  /* 0x0000a003020075a7 */ /* 0x000e6400080011ff */
[----:B-1----:R-:W-:Y:S05]  /*1dc0*/  @!P0 BRA `(.L_x_32) ;  /* 0x00000054001c8947 */ /* 0x002fea0003800000 */
.L_x_120:
[----:B------:R-:W2:Y:S01]  /*1dd0*/  LDS.128 R4, [R4+0x130] ;  /* 0x0001300004047984 */ /* 0x000ea20000000c00 */
[----:B---3--:R-:W-:Y:S01]  /*1de0*/  ISETP.GE.AND P0, PT, R26, 0x1, PT ;  /* 0x000000011a00780c */ /* 0x008fe20003f06270 */
[----:B-1----:R-:W-:Y:S01]  /*1df0*/  VIADD R2, R2, 0xb0 ;  /* 0x000000b002027836 */ /* 0x002fe20000000000 */
[----:B------:R-:W-:Y:S01]  /*1e00*/  @!PT LDS RZ, [RZ] ;  /* 0x00000000fffff984 */ /* 0x000fe20000000800 */
[----:B------:R-:W-:Y:S01]  /*1e10*/  @!PT LDS RZ, [RZ] ;  /* 0x00000000fffff984 */ /* 0x000fe20000000800 */
[----:B------:R-:W-:Y:S01]  /*1e20*/  @!PT LDS RZ, [RZ] ;  /* 0x00000000fffff984 */ /* 0x000fe20000000800 */
[----:B------:R-:W-:Y:S01]  /*1e30*/  @!PT LDS RZ, [RZ] ;  /* 0x00000000fffff984 */ /* 0x000fe20000000800 */
[----:B------:R1:W-:Y:S06]  /*1e40*/  MEMBAR.ALL.CTA ;  /* 0x0000000000007992 */ /* 0x0003ec0000008000 */
[----:B-1----:R-:W1:Y:S01]  /*1e50*/  FENCE.VIEW.ASYNC.S ;  /* 0x00000000000073c6 */ /* 0x002e620000000000 */
[----:B------:R-:W-:-:S04]  /*1e60*/  PRMT R2, RZ, 0x654, R2 ;  /* 0x00000654ff027816 */ /* 0x000fc80000000002 */
[----:B-1----:R1:W-:Y:S01]  /*1e70*/  SYNCS.ARRIVE.TRANS64.RED.A1T0 RZ, [R2+URZ], RZ ;  /* 0x000000ff02ff79a7 */ /* 0x0023e200081004ff */
[----:B--2---:R-:W-:-:S13]  /*1e80*/  LOP3.LUT P2, RZ, R6, 0x1, RZ, 0xc0, !PT ;  /* 0x0000000106ff7812 */ /* 0x004fda000784c0ff */
[----:B------:R-:W-:Y:S01]  /*1e90*/  @P2 SHF.R.U32.HI R3, RZ, 0x10, R5 ;  /* 0x00000010ff032819 */ /* 0x000fe20000011605 */
[----:B------:R-:W-:Y:S01]  /*1ea0*/  VOTEU.ANY UP0, P2 ;  /* 0x0000000000ff7886 */ /* 0x000fe20001000100 */
[----:B------:R-:W-:Y:S02]  /*1eb0*/  @P2 MOV R10, R4 ;  /* 0x00000004000a2202 */ /* 0x000fe40000000f00 */
[----:B------:R-:W-:Y:S02]  /*1ec0*/  @P2 R2UR.BROADCAST UR8, R3 ;  /* 0x00000000030822ca */ /* 0x000fe400008e0000 */
[----:B------:R-:W-:-:S11]  /*1ed0*/  @P2 LOP3.LUT R9, R5, 0xffff, RZ, 0xc0, !PT ;  /* 0x0000ffff05092812 */ /* 0x000fd600078ec0ff */
[----:B------:R-:W-:Y:S01]  /*1ee0*/  @UP0 UMOV UR36, UR8 ;  /* 0x0000000800240c82 */ /* 0x000fe20008000000 */
[----:B-1----:R-:W-:Y:S05]  /*1ef0*/  @!P0 BRA `(.L_x_33) ;  /* 0x0000000000b88947 */ /* 0x002fea0003800000 */
[----:B------:R-:W4:Y:S01]  /*1f00*/  LDC.64 R4, c[0x0][0xb18] ;  /* 0x0002c600ff047b82 */ /* 0x000f220000000a00 */
[----:B------:R-:W-:-:S07]  /*1f10*/  ISETP.NE.AND P3, PT, R26, 0x1, PT ;  /* 0x000000011a00780c */ /* 0x000fce0003f65270 */
[----:B------:R-:W1:Y:S08]  /*1f20*/  LDC.64 R6, c[0x0][0xb10] ;  /* 0x0002c400ff067b82 */ /* 0x000e700000000a00 */
[----:B------:R-:W2:Y:S08]  /*1f30*/  LDC R16, c[0x0][0xb20] ;  /* 0x0002c800ff107b82 */ /* 0x000eb00000000800 */
[----:B------:R-:W3:Y:S01]  /*1f40*/  LDC R17, c[0x0][0xb0c] ;  /* 0x0002c300ff117b82 */ /* 0x000ee20000000800 */
[----:B----4-:R-:W-:Y:S01]  /*1f50*/  IMAD.HI.U32 R19, R0, R5, RZ ;  /* 0x0000000500137227 */ /* 0x010fe200078e00ff */
[----:B------:R-:W-:-:S03]  /*1f60*/  ISETP.NE.AND P0, PT, R4, 0x1, PT ;  /* 0x000000010400780c */ /* 0x000fc60003f05270 */
[----:B------:R-:W-:-:S03]  /*1f70*/  IMAD.HI.U32 R5, R9, R5, RZ ;  /* 0x0000000509057227 */ /* 0x000fc600078e00ff */
[----:B------:R-:W4:Y:S01]  /*1f80*/  LDC.64 R2, c[0x0][0xb28] ;  /* 0x0002ca00ff027b82 */ /* 0x000f220000000a00 */
[----:B-1----:R-:W-:-:S04]  /*1f90*/  IMAD.HI.U32 R20, R8, R6, RZ ;  /* 0x0000000608147227 */ /* 0x002fc800078e00ff */
[----:B------:R-:W-:Y:S01]  /*1fa0*/  IMAD.HI.U32 R21, R10, R6, RZ ;  /* 0x000000060a157227 */ /* 0x000fe200078e00ff */
[----:B------:R-:W-:Y:S02]  /*1fb0*/  SHF.R.U32.HI R20, RZ, R7, R20 ;  /* 0x00000007ff147219 */ /* 0x000fe40000011614 */
[-C--:B--2---:R-:W-:Y:S02]  /*1fc0*/  SHF.R.U32.HI R19, RZ, R16.reuse, R19 ;  /* 0x00000010ff137219 */ /* 0x084fe40000011613 */
[----:B------:R-:W-:Y:S02]  /*1fd0*/  SHF.R.U32.HI R5, RZ, R16, R5 ;  /* 0x00000010ff057219 */ /* 0x000fe40000011605 */
[----:B------:R-:W-:Y:S02]  /*1fe0*/  SEL R19, R0, R19, !P0 ;  /* 0x0000001300137207 */ /* 0x000fe40004000000 */
[----:B------:R-:W-:Y:S02]  /*1ff0*/  SHF.R.U32.HI R21, RZ, R7, R21 ;  /* 0x00000007ff157219 */ /* 0x000fe40000011615 */
[----:B---3--:R-:W-:-:S02]  /*2000*/  ISETP.NE.AND P1, PT, R17, 0x1, PT ;  /* 0x000000011100780c */ /* 0x008fc40003f25270 */
[----:B------:R-:W-:Y:S02]  /*2010*/  SEL R5, R9, R5, !P0 ;  /* 0x0000000509057207 */ /* 0x000fe40004000000 */
[----:B------:R-:W-:Y:S02]  /*2020*/  SEL R20, R8, R20, !P1 ;  /* 0x0000001408147207 */ /* 0x000fe40004800000 */
[----:B------:R-:W-:Y:S01]  /*2030*/  SEL R21, R10, R21, !P1 ;  /* 0x000000150a157207 */ /* 0x000fe20004800000 */
[----:B----4-:R-:W-:-:S04]  /*2040*/  IMAD.HI.U32 R18, R19, R2, RZ ;  /* 0x0000000213127227 */ /* 0x010fc800078e00ff */
        /* <DEDUP_REMOVED lines=10> */
[----:B------:R-:W-:-:S04]  /*20f0*/  @!P0 IMAD.HI.U32 R7, R21, R2, RZ ;  /* 0x0000000215078227 */ /* 0x000fc800078e00ff */
[----:B------:R-:W-:Y:S01]  /*2100*/  IMAD.MOV R2, RZ, RZ, -R6 ;  /* 0x000000ffff027224 */ /* 0x000fe200078e0a06 */
[----:B------:R-:W-:Y:S02]  /*2110*/  @!P0 SHF.R.U32.HI R3, RZ, R3, R7 ;  /* 0x00000003ff038219 */ /* 0x000fe40000011607 */
[----:B------:R-:W-:Y:S01]  /*2120*/  IADD3 R7, PT, PT, -R5, RZ, RZ ;  /* 0x000000ff05077210 */ /* 0x000fe20007ffe1ff */
[----:B------:R-:W-:Y:S01]  /*2130*/  IMAD R2, R26, R2, R5 ;  /* 0x000000021a027224 */ /* 0x000fe200078e0205 */
        /* <DEDUP_REMOVED lines=10> */
.L_x_33:
[----:B------:R-:W1:Y:S02]  /*21e0*/  LDCU UR8, c[0x0][0xb30] ;  /* 0x00016600ff0877ac */ /* 0x000e640008000800 */
[----:B-1----:R-:W-:-:S09]  /*21f0*/  UISETP.NE.AND UP0, UPT, UR8, 0x1, UPT ;  /* 0x000000010800788c */ /* 0x002fd2000bf05270 */
[----:B------:R-:W-:Y:S05]  /*2200*/  BRA.U UP0, `(.L_x_34) ;  /* 0x0000000100407547 */ /* 0x000fea000b800000 */
[----:B------:R-:W1:Y:S08]  /*2210*/  LDC.64 R4, c[0x0][0xb10] ;  /* 0x0002c400ff047b82 */ /* 0x000e700000000a00 */
[----:B------:R-:W2:Y:S08]  /*2220*/  LDC.64 R2, c[0x0][0xb18] ;  /* 0x0002c600ff027b82 */ /* 0x000eb00000000a00 */
[----:B------:R-:W3:Y:S08]  /*2230*/  LDC R6, c[0x0][0xb20] ;  /* 0x0002c800ff067b82 */ /* 0x000ef00000000800 */
[----:B------:R-:W4:Y:S01]  /*2240*/  LDC R7, c[0x0][0xb0c] ;  /* 0x0002c300ff077b82 */ /* 0x000f220000000800 */
[----:B-1----:R-:W-:-:S05]  /*2250*/  IMAD.HI.U32 R4, R10, R4, RZ ;  /* 0x000000040a047227 */ /* 0x002fca00078e00ff */
[----:B------:R-:W-:Y:S01]  /*2260*/  SHF.R.U32.HI R4, RZ, R5, R4 ;  /* 0x00000005ff047219 */ /* 0x000fe20000011604 */
[----:B--2---:R-:W-:Y:S01]  /*2270*/  IMAD.HI.U32 R3, R9, R3, RZ ;  /* 0x0000000309037227 */ /* 0x004fe200078e00ff */
[----:B------:R-:W-:-:S04]  /*2280*/  ISETP.NE.AND P0, PT, R2, 0x1, PT ;  /* 0x000000010200780c */ /* 0x000fc80003f05270 */
[----:B---3--:R-:W-:-:S04]  /*2290*/  SHF.R.U32.HI R3, RZ, R6, R3 ;  /* 0x00000006ff037219 */ /* 0x008fc80000011603 */
[----:B------:R-:W-:Y:S02]  /*22a0*/  SEL R3, R9, R3, !P0 ;  /* 0x0000000309037207 */ /* 0x000fe40004000000 */
[----:B----4-:R-:W-:-:S04]  /*22b0*/  ISETP.NE.AND P1, PT, R7, 0x1, PT ;  /* 0x000000010700780c */ /* 0x010fc80003f25270 */
[----:B------:R-:W-:-:S05]  /*22c0*/  SEL R4, R10, R4, !P1 ;  /* 0x000000040a047207 */ /* 0x000fca0004800000 */
[----:B------:R-:W-:Y:S02]  /*22d0*/  IMAD.IADD R5, R3, 0x1, -R4 ;  /* 0x0000000103057824 */ /* 0x000fe400078e0a04 */
[----:B------:R-:W-:Y:S02]  /*22e0*/  IMAD.IADD R3, R4, 0x1, -R3 ;  /* 0x0000000104037824 */ /* 0x000fe400078e0a03 */
[----:B------:R-:W-:Y:S02]  /*22f0*/  IMAD R10, R5, R7, R10 ;  /* 0x00000007050a7224 */ /* 0x000fe400078e020a */
[----:B------:R-:W-:-:S07]  /*2300*/  IMAD R9, R3, R2, R9 ;  /* 0x0000000203097224 */ /* 0x000fce00078e0209 */
.L_x_34:
[----:B------:R-:W-:Y:S01]  /*2310*/  VIADD R14, R14, 0x1 ;  /* 0x000000010e0e7836 */ /* 0x000fe20000000000 */
[----:B------:R-:W-:Y:S01]  /*2320*/  PLOP3.LUT P1, PT, PT, PT, PT, 0x80, 0x8 ;  /* 0x000000000008781c */ /* 0x000fe20003f2f070 */
[----:B------:R-:W-:Y:S02]  /*2330*/  IMAD.IADD R21, R10, 0x1, R59 ;  /* 0x000000010a157824 */ /* 0x000fe400078e023b */
[----:B------:R-:W-:Y:S01]  /*2340*/  IMAD.IADD R20, R9, 0x1, R58 ;  /* 0x0000000109147824 */ /* 0x000fe200078e023a */
[----:B------:R-:W-:-:S04]  /*2350*/  ISETP.NE.AND P0, PT, R14, 0x2, PT ;  /* 0x000000020e00780c */ /* 0x000fc80003f05270 */
[----:B------:R-:W-:Y:S02]  /*2360*/  SEL R2, RZ, 0x1, P0 ;  /* 0x00000001ff027807 */ /* 0x000fe40000000000 */
[----:B------:R-:W-:Y:S02]  /*2370*/  SEL R14, R14, RZ, P0 ;  /* 0x000000ff0e0e7207 */ /* 0x000fe40000000000 */
[----:B------:R-:W-:Y:S01]  /*2380*/  LOP3.LUT R13, R13, R2, RZ, 0x3c, !PT ;  /* 0x000000020d0d7212 */ /* 0x000fe200078e3cff */
[----:B------:R-:W-:Y:S06]  /*2390*/  @P2 BRA `(.L_x_35) ;  /* 0xfffffff000702947 */ /* 0x000fec000383ffff */
[----:B------:R-:W-:Y:S01]  /*23a0*/  UIADD3 UR4, UPT, UPT, UR4, 0x30, URZ ;  /* 0x0000003004047890 */ /* 0x000fe2000fffe0ff */
[----:B------:R-:W-:-:S03]  /*23b0*/  SHF.L.U32 R2, R15, 0x1f, RZ ;  /* 0x0000001f0f027819 */ /* 0x000fc600000006ff */
[----:B------:R-:W-:-:S09]  /*23c0*/  ULEA UR5, UR6, UR4, 0x3 ;  /* 0x0000000406057291 */ /* 0x000fd2000f8e18ff */
[----:B------:R-:W1:Y:S02]  /*23d0*/  SYNCS.PHASECHK.TRANS64.TRYWAIT P0, [UR5], R2 ;  /* 0x00000002ff0075a7 */ /* 0x000e640008001105 */
[----:B-1----:R-:W-:Y:S05]  /*23e0*/  @!P0 BRA `(.L_x_36) ;  /* 0x0000004c00a88947 */ /* 0x002fea0003800000 */
.L_x_122:
[----:B------:R-:W-:-:S04]  /*23f0*/  UIADD3 UR6, UPT, UPT, UR6, 0x1, URZ ;  /* 0x0000000106067890 */ /* 0x000fc8000fffe0ff */
[----:B------:R-:W-:-:S04]  /*2400*/  UISETP.NE.AND UP0, UPT, UR6, 0x6, UPT ;  /* 0x000000060600788c */ /* 0x000fc8000bf05270 */
[----:B------:R-:W-:Y:S02]  /*2410*/  USEL UR7, URZ, 0x1, UP0 ;  /* 0x00000001ff077887 */ /* 0x000fe40008000000 */
[----:B------:R-:W-:-:S04]  /*2420*/  USEL UR6, UR6, URZ, UP0 ;  /* 0x000000ff06067287 */ /* 0x000fc80008000000 */
[----:B------:R-:W-:Y:S01]  /*2430*/  ULEA UR5, UR6, UR4, 0x3 ;  /* 0x0000000406057291 */ /* 0x000fe2000f8e18ff */
[----:B-1----:R-:W-:-:S04]  /*2440*/  LOP3.LUT R2, R15, UR7, RZ, 0x3c, !PT ;  /* 0x000000070f027c12 */ /* 0x002fc8000f8e3cff */
[----:B------:R-:W-:-:S04]  /*2450*/  SHF.L.U32 R3, R2, 0x1f, RZ ;  /* 0x0000001f02037819 */ /* 0x000fc800000006ff */
[----:B------:R-:W1:Y:S02]  /*2460*/  SYNCS.PHASECHK.TRANS64.TRYWAIT P0, [UR5], R3 ;  /* 0x00000003ff0075a7 */ /* 0x000e640008001105 */
[----:B-1----:R-:W-:Y:S05]  /*2470*/  @!P0 BRA `(.L_x_37) ;  /* 0x0000004c009c8947 */ /* 0x002fea0003800000 */
.L_x_124:
[----:B------:R-:W-:-:S04]  /*2480*/  UIADD3 UR6, UPT, UPT, UR6, 0x1, URZ ;  /* 0x0000000106067890 */ /* 0x000fc8000fffe0ff */
[----:B------:R-:W-:-:S04]  /*2490*/  UISETP.NE.AND UP0, UPT, UR6, 0x6, UPT ;  /* 0x000000060600788c */ /* 0x000fc8000bf05270 */
[----:B------:R-:W-:Y:S02]  /*24a0*/  USEL UR7, URZ, 0x1, UP0 ;  /* 0x00000001ff077887 */ /* 0x000fe40008000000 */
[----:B------:R-:W-:-:S04]  /*24b0*/  USEL UR6, UR6, URZ, UP0 ;  /* 0x000000ff06067287 */ /* 0x000fc80008000000 */
[----:B------:R-:W-:Y:S01]  /*24c0*/  ULEA UR5, UR6, UR4, 0x3 ;  /* 0x0000000406057291 */ /* 0x000fe2000f8e18ff */
[----:B------:R-:W-:-:S04]  /*24d0*/  LOP3.LUT R2, R2, UR7, RZ, 0x3c, !PT ;  /* 0x0000000702027c12 */ /* 0x000fc8000f8e3cff */
[----:B-1----:R-:W-:-:S04]  /*24e0*/  SHF.L.U32 R3, R2, 0x1f, RZ ;  /* 0x0000001f02037819 */ /* 0x002fc800000006ff */
[----:B------:R-:W1:Y:S02]  /*24f0*/  SYNCS.PHASECHK.TRANS64.TRYWAIT P0, [UR5], R3 ;  /* 0x00000003ff0075a7 */ /* 0x000e640008001105 */
[----:B-1----:R-:W-:Y:S05]  /*2500*/  @!P0 BRA `(.L_x_38) ;  /* 0x0000004c00908947 */ /* 0x002fea0003800000 */
.L_x_126:
        /* <DEDUP_REMOVED lines=9> */
.L_x_128:
        /* <DEDUP_REMOVED lines=9> */
.L_x_130:
[----:B------:R-:W-:-:S04]  /*2630*/  UIADD3 UR6, UPT, UPT, UR6, 0x1, URZ ;  /* 0x0000000106067890 */ /* 0x000fc8000fffe0ff */
[----:B------:R-:W-:-:S04]  /*2640*/  UISETP.NE.AND UP0, UPT, UR6, 0x6, UPT ;  /* 0x000000060600788c */ /* 0x000fc8000bf05270 */
[----:B------:R-:W-:Y:S02]  /*2650*/  USEL UR5, URZ, 0x1, UP0 ;  /* 0x00000001ff057887 */ /* 0x000fe40008000000 */
[----:B------:R-:W-:-:S04]  /*2660*/  USEL UR6, UR6, URZ, UP0 ;  /* 0x000000ff06067287 */ /* 0x000fc80008000000 */
[----:B------:R-:W-:Y:S01]  /*2670*/  ULEA UR6, UR6, UR4, 0x3 ;  /* 0x0000000406067291 */ /* 0x000fe2000f8e18ff */
[----:B------:R-:W-:-:S04]  /*2680*/  LOP3.LUT R2, R2, UR5, RZ, 0x3c, !PT ;  /* 0x0000000502027c12 */ /* 0x000fc8000f8e3cff */
[----:B------:R-:W-:Y:S01]  /*2690*/  SHF.L.U32 R2, R2, 0x1f, RZ ;  /* 0x0000001f02027819 */ /* 0x000fe200000006ff */
[----:B-1--4-:R-:W-:-:S07]  /*26a0*/  IMAD.U32 R0, RZ, RZ, UR6 ;  /* 0x00000006ff007e24 */ /* 0x012fce000f8e00ff */
.L_x_41:
[----:B-1----:R1:W2:Y:S02]  /*26b0*/  SYNCS.PHASECHK.TRANS64.TRYWAIT P0, [R0+URZ], R2 ;  /* 0x00000002000075a7 */ /* 0x0022a400080011ff */
[----:B--2---:R-:W-:Y:S05]  /*26c0*/  @!P0 NANOSLEEP.SYNCS 0x989680 ;  /* 0x009896800000895d */ /* 0x004fea0003900000 */
[----:B------:R-:W2:Y:S02]  /*26d0*/  @!P0 SYNCS.PHASECHK.TRANS64 P0, [R0+URZ], R2 ;  /* 0x00000002000085a7 */ /* 0x000ea400080010ff */
[----:B--2---:R-:W-:Y:S05]  /*26e0*/  @P0 EXIT ;  /* 0x000000000000094d */ /* 0x004fea0003800000 */
[----:B------:R-:W-:Y:S05]  /*26f0*/  BRA `(.L_x_41) ;  /* 0xfffffffc00ec7947 */ /* 0x000fea000383ffff */
.L_x_17:
[----:B------:R-:W-:-:S04]  /*2700*/  UISETP.NE.AND UP1, UPT, UR37, URZ, UPT ;  /* 0x000000ff2500728c */ /* 0x000fc8000bf25270 */
[----:B------:R-:W-:-:S09]  /*2710*/  UISETP.NE.OR UP1, UPT, UR8, 0x1, UP1 ;  /* 0x000000010800788c */ /* 0x000fd20008f25670 */
[----:B------:R-:W-:Y:S05]  /*2720*/  BRA.U UP1, `(.L_x_42) ;  /* 0x0000000501487547 */ /* 0x000fea000b800000 */
[----:B------:R-:W-:Y:S01]  /*2730*/  ISETP.NE.AND P2, PT, R2, RZ, PT ;  /* 0x000000ff0200720c */ /* 0x000fe20003f45270 */
[----:B------:R-:W-:Y:S01]  /*2740*/  IMAD.MOV.U32 R12, RZ, RZ, 0x1 ;  /* 0x00000001ff0c7424 */ /* 0x000fe200078e00ff */
[----:B------:R-:W-:Y:S02]  /*2750*/  CS2R R10, SRZ ;  /* 0x00000000000a7805 */ /* 0x000fe4000001ff00 */
[----:B------:R-:W-:Y:S01]  /*2760*/  CS2R R8, SRZ ;  /* 0x0000000000087805 */ /* 0x000fe2000001ff00 */
[----:B------:R-:W-:Y:S01]  /*2770*/  UMOV UR4, 0x400 ;  /* 0x0000040000047882 */ /* 0x000fe20000000000 */
[----:B------:R-:W-:Y:S01]  /*2780*/  UMOV UR6, URZ ;  /* 0x000000ff00067c82 */ /* 0x000fe20008000000 */
[----:B------:R-:W-:-:S12]  /*2790*/  ULEA UR37, UR37, UR4, 0x18 ;  /* 0x0000000425257291 */ /* 0x000fd8000f8ec0ff */
.L_x_46:
[----:B------:R-:W-:Y:S02]  /*27a0*/  LEA R0, R8, UR37, 0x3 ;  /* 0x0000002508007c11 */ /* 0x000fe4000f8e18ff */
[----:B------:R-:W-:-:S03]  /*27b0*/  SHF.L.U32 R4, R9, 0x1f, RZ ;  /* 0x0000001f09047819 */ /* 0x000fc600000006ff */
[----:B------:R-:W-:Y:S01]  /*27c0*/  VIADD R5, R0, 0x110 ;  /* 0x0000011000057836 */ /* 0x000fe20000000000 */
[----:B------:R-:W1:Y:S02]  /*27d0*/  SYNCS.PHASECHK.TRANS64.TRYWAIT P0, [R0+URZ+0x100], R4 ;  /* 0x00010004000075a7 */ /* 0x000e6400080011ff */
[----:B-1----:R-:W-:Y:S05]  /*27e0*/  @!P0 BRA `(.L_x_43) ;  /* 0x0000004c00208947 */ /* 0x002fea0003800000 */
.L_x_131:
[----:B------:R-:W-:Y:S01]  /*27f0*/  ULEA UR5, UR6, UR37, 0x3 ;  /* 0x0000002506057291 */ /* 0x000fe2000f8e18ff */
[----:B-1----:R-:W-:Y:S01]  /*2800*/  PRMT R0, RZ, 0x654, R5 ;  /* 0x00000654ff007816 */ /* 0x002fe20000000005 */
[----:B------:R-:W-:Y:S01]  /*2810*/  @!P2 IMAD.MOV.U32 R4, RZ, RZ, 0x10 ;  /* 0x00000010ff04a424 */ /* 0x000fe200078e00ff */
[----:B------:R-:W-:Y:S01]  /*2820*/  SHF.L.U32 R5, R12, 0x1f, RZ ;  /* 0x0000001f0c057819 */ /* 0x000fe200000006ff */
[----:B------:R-:W-:Y:S01]  /*2830*/  UIADD3 UR4, UPT, UPT, UR5, 0xa0, URZ ;  /* 0x000000a005047890 */ /* 0x000fe2000fffe0ff */
[----:B------:R1:W-:Y:S05]  /*2840*/  SYNCS.ARRIVE.TRANS64.RED.A1T0 RZ, [R0+URZ], RZ ;  /* 0x000000ff00ff79a7 */ /* 0x0003ea00081004ff */
[----:B------:R-:W-:Y:S01]  /*2850*/  IMAD.U32 R6, RZ, RZ, UR4 ;  /* 0x00000004ff067e24 */ /* 0x000fe2000f8e00ff */
[----:B------:R-:W2:Y:S04]  /*2860*/  SYNCS.PHASECHK.TRANS64.TRYWAIT P0, [UR5+0xb0], R5 ;  /* 0x0000b005ff0075a7 */ /* 0x000ea80008001105 */
[----:B------:R-:W-:Y:S01]  /*2870*/  PRMT R6, R2, 0x654, R6 ;  /* 0x0000065402067816 */ /* 0x000fe20000000006 */
[----:B-12---:R-:W-:Y:S06]  /*2880*/  @!P0 BRA `(.L_x_44) ;  /* 0x0000004c000c8947 */ /* 0x006fec0003800000 */
.L_x_133:
[----:B------:R-:W-:Y:S01]  /*2890*/  ULEA UR4, UR6, UR37, 0x4 ;  /* 0x0000002506047291 */ /* 0x000fe2000f8e20ff */
[----:B------:R-:W-:Y:S01]  /*28a0*/  SEL R3, R6, R3, !P2 ;  /* 0x0000000306037207 */ /* 0x000fe20005000000 */
[----:B------:R-:W-:Y:S01]  /*28b0*/  UIADD3 UR5, UPT, UPT, UR5, 0xa0, URZ ;  /* 0x000000a005057890 */ /* 0x000fe2000fffe0ff */
[----:B-1----:R-:W-:Y:S01]  /*28c0*/  LEA R0, R11, UR37, 0x3 ;  /* 0x000000250b007c11 */ /* 0x002fe2000f8e18ff */
[----:B------:R-:W-:Y:S01]  /*28d0*/  UIADD3 UR4, UPT, UPT, UR4, 0x130, URZ ;  /* 0x0000013004047890 */ /* 0x000fe2000fffe0ff */
[----:B------:R1:W-:Y:S01]  /*28e0*/  @!P2 SYNCS.ARRIVE.TRANS64.RED RZ, [R3+URZ], R4 ;  /* 0x0000000403ffa9a7 */ /* 0x0003e200080004ff */
[----:B------:R-:W-:Y:S01]  /*28f0*/  UIADD3 UR6, UPT, UPT, UR6, 0x1, URZ ;  /* 0x0000000106067890 */ /* 0x000fe2000fffe0ff */
[----:B------:R-:W-:-:S03]  /*2900*/  VIADD R8, R8, 0x1 ;  /* 0x0000000108087836 */ /* 0x000fc60000000000 */
[----:B------:R-:W-:Y:S02]  /*2910*/  UISETP.NE.AND UP0, UPT, UR6, 0x2, UPT ;  /* 0x000000020600788c */ /* 0x000fe4000bf05270 */
[----:B------:R-:W-:Y:S01]  /*2920*/  ISETP.NE.AND P0, PT, R8, 0x2, PT ;  /* 0x000000020800780c */ /* 0x000fe20003f05270 */
[----:B------:R-:W-:Y:S06]  /*2930*/  UGETNEXTWORKID.BROADCAST [UR4], [UR5] ;  /* 0x00000000040073ca */ /* 0x000fec0008000100 */
[----:B------:R-:W-:Y:S02]  /*2940*/  USEL UR4, URZ, 0x1, UP0 ;  /* 0x00000001ff047887 */ /* 0x000fe40008000000 */
[----:B------:R-:W-:-:S04]  /*2950*/  USEL UR6, UR6, URZ, UP0 ;  /* 0x000000ff06067287 */ /* 0x000fc80008000000 */
[----:B------:R-:W-:Y:S02]  /*2960*/  LOP3.LUT R12, R12, UR4, RZ, 0x3c, !PT ;  /* 0x000000040c0c7c12 */ /* 0x000fe4000f8e3cff */
[----:B-1----:R-:W-:-:S04]  /*2970*/  SHF.L.U32 R4, R10, 0x1f, RZ ;  /* 0x0000001f0a047819 */ /* 0x002fc800000006ff */
[----:B------:R-:W1:Y:S02]  /*2980*/  SYNCS.PHASECHK.TRANS64.TRYWAIT P1, [R0+URZ+0xa0], R4 ;  /* 0x0000a004000075a7 */ /* 0x000e6400080211ff */
[----:B-1----:R-:W-:Y:S05]  /*2990*/  @!P1 BRA `(.L_x_45) ;  /* 0x0000004800e09947 */ /* 0x002fea0003800000 */
.L_x_134:
[C---:B-1----:R-:W-:Y:S01]  /*29a0*/  LEA R4, R11.reuse, UR37, 0x4 ;  /* 0x000000250b047c11 */ /* 0x042fe2000f8e20ff */
[----:B------:R-:W-:Y:S01]  /*29b0*/  VIADD R0, R0, 0xb0 ;  /* 0x000000b000007836 */ /* 0x000fe20000000000 */
[----:B------:R-:W-:Y:S01]  /*29c0*/  SEL R8, R8, RZ, P0 ;  /* 0x000000ff08087207 */ /* 0x000fe20000000000 */
[----:B------:R-:W-:-:S03]  /*29d0*/  VIADD R11, R11, 0x1 ;  /* 0x000000010b0b7836 */ /* 0x000fc60000000000 */
[----:B------:R-:W1:Y:S01]  /*29e0*/  LDS.128 R4, [R4+0x130] ;  /* 0x0001300004047984 */ /* 0x000e620000000c00 */
[----:B------:R-:W-:Y:S02]  /*29f0*/  PRMT R0, RZ, 0x654, R0 ;  /* 0x00000654ff007816 */ /* 0x000fe40000000000 */
[C---:B------:R-:W-:Y:S01]  /*2a00*/  ISETP.NE.AND P1, PT, R11.reuse, 0x2, PT ;  /* 0x000000020b00780c */ /* 0x040fe20003f25270 */
[----:B------:R-:W-:Y:S01]  /*2a10*/  @!PT LDS RZ, [RZ] ;  /* 0x00000000fffff984 */ /* 0x000fe20000000800 */
[----:B------:R-:W-:Y:S01]  /*2a20*/  @!PT LDS RZ, [RZ] ;  /* 0x00000000fffff984 */ /* 0x000fe20000000800 */
[----:B------:R-:W-:Y:S01]  /*2a30*/  @!PT LDS RZ, [RZ] ;  /* 0x00000000fffff984 */ /* 0x000fe20000000800 */
[----:B------:R-:W-:Y:S01]  /*2a40*/  @!PT LDS RZ, [RZ] ;  /* 0x00000000fffff984 */ /* 0x000fe20000000800 */
[----:B------:R2:W-:Y:S06]  /*2a50*/  MEMBAR.ALL.CTA ;  /* 0x0000000000007992 */ /* 0x0005ec0000008000 */
[----:B--2---:R-:W2:Y:S01]  /*2a60*/  FENCE.VIEW.ASYNC.S ;  /* 0x00000000000073c6 */ /* 0x004ea20000000000 */
[----:B------:R-:W-:Y:S01]  /*2a70*/  SEL R11, R11, RZ, P1 ;  /* 0x000000ff0b0b7207 */ /* 0x000fe20000800000 */
[----:B--2---:R2:W-:Y:S01]  /*2a80*/  SYNCS.ARRIVE.TRANS64.RED.A1T0 RZ, [R0+URZ], RZ ;  /* 0x000000ff00ff79a7 */ /* 0x0045e200081004ff */
[----:B-1----:R-:W-:-:S02]  /*2a90*/  LOP3.LUT P3, RZ, R6, 0x1, RZ, 0xc0, !PT ;  /* 0x0000000106ff7812 */ /* 0x002fc4000786c0ff */
[----:B------:R-:W-:-:S04]  /*2aa0*/  SEL R4, RZ, 0x1, P1 ;  /* 0x00000001ff047807 */ /* 0x000fc80000800000 */
[----:B------:R-:W-:Y:S02]  /*2ab0*/  LOP3.LUT R10, R10, R4, RZ, 0x3c, !PT ;  /* 0x000000040a0a7212 */ /* 0x000fe400078e3cff */
[----:B--2---:R-:W-:-:S04]  /*2ac0*/  SEL R0, RZ, 0x1, P0 ;  /* 0x00000001ff007807 */ /* 0x004fc80000000000 */
[----:B------:R-:W-:Y:S01]  /*2ad0*/  LOP3.LUT R9, R9, R0, RZ, 0x3c, !PT ;  /* 0x0000000009097212 */ /* 0x000fe200078e3cff */
[----:B------:R-:W-:Y:S06]  /*2ae0*/  @P3 BRA `(.L_x_46) ;  /* 0xfffffffc002c3947 */ /* 0x000fec000383ffff */
[----:B------:R-:W-:Y:S01]  /*2af0*/  ULEA UR5, UR6, UR37, 0x3 ;  /* 0x0000002506057291 */ /* 0x000fe2000f8e18ff */
[----:B------:R-:W-:-:S08]  /*2b00*/  SHF.L.U32 R2, R12, 0x1f, RZ ;  /* 0x0000001f0c027819 */ /* 0x000fd000000006ff */
[----:B------:R-:W1:Y:S02]  /*2b10*/  SYNCS.PHASECHK.TRANS64 P0, [UR5+0xb0], R2 ;  /* 0x0000b002ff0075a7 */ /* 0x000e640008001005 */
[----:B-1----:R-:W-:Y:S05]  /*2b20*/  @P0 BRA `(.L_x_47) ;  /* 0x0000000000080947 */ /* 0x002fea0003800000 */
[----:B------:R-:W1:Y:S02]  /*2b30*/  SYNCS.PHASECHK.TRANS64.TRYWAIT P0, [UR5+0xb0], R2 ;  /* 0x0000b002ff0075a7 */ /* 0x000e640008001105 */
[----:B-1----:R-:W-:Y:S05]  /*2b40*/  @!P0 BRA `(.L_x_48) ;  /* 0x0000004800888947 */ /* 0x002fea0003800000 */
.L_x_47:
[----:B------:R-:W-:-:S04]  /*2b50*/  UIADD3 UR4, UPT, UPT, UR6, 0x1, URZ ;  /* 0x0000000106047890 */ /* 0x000fc8000fffe0ff */
[----:B------:R-:W-:-:S04]  /*2b60*/  UISETP.NE.AND UP0, UPT, UR4, 0x2, UPT ;  /* 0x000000020400788c */ /* 0x000fc8000bf05270 */
[----:B------:R-:W-:Y:S02]  /*2b70*/  USEL UR7, URZ, 0x1, UP0 ;  /* 0x00000001ff077887 */ /* 0x000fe40008000000 */
[----:B------:R-:W-:-:S04]  /*2b80*/  USEL UR4, UR4, URZ, UP0 ;  /* 0x000000ff04047287 */ /* 0x000fc80008000000 */
[----:B------:R-:W-:Y:S01]  /*2b90*/  ULEA UR4, UR4, UR37, 0x3 ;  /* 0x0000002504047291 */ /* 0x000fe2000f8e18ff */
[----:B-1----:R-:W-:-:S04]  /*2ba0*/  LOP3.LUT R2, R12, UR7, RZ, 0x3c, !PT ;  /* 0x000000070c027c12 */ /* 0x002fc8000f8e3cff */
[----:B------:R-:W-:-:S04]  /*2bb0*/  SHF.L.U32 R0, R2, 0x1f, RZ ;  /* 0x0000001f02007819 */ /* 0x000fc800000006ff */
[----:B------:R-:W1:Y:S02]  /*2bc0*/  SYNCS.PHASECHK.TRANS64 P0, [UR4+0xb0], R0 ;  /* 0x0000b000ff0075a7 */ /* 0x000e640008001004 */
[----:B-1----:R-:W-:Y:S05]  /*2bd0*/  @P0 EXIT ;  /* 0x000000000000094d */ /* 0x002fea0003800000 */
[----:B------:R-:W-:Y:S02]  /*2be0*/  SHF.L.U32 R2, R2, 0x1f, RZ ;  /* 0x0000001f02027819 */ /* 0x000fe400000006ff */
[----:B------:R-:W-:-:S07]  /*2bf0*/  MOV R0, UR4 ;  /* 0x0000000400007c02 */ /* 0x000fce0008000f00 */
.L_x_49:
[----:B-1----:R1:W2:Y:S02]  /*2c00*/  SYNCS.PHASECHK.TRANS64.TRYWAIT P0, [R0+URZ+0xb0], R2 ;  /* 0x0000b002000075a7 */ /* 0x0022a400080011ff */
[----:B--2---:R-:W-:Y:S05]  /*2c10*/  @!P0 NANOSLEEP.SYNCS 0x989680 ;  /* 0x009896800000895d */ /* 0x004fea0003900000 */
[----:B------:R-:W2:Y:S02]  /*2c20*/  @!P0 SYNCS.PHASECHK.TRANS64 P0, [R0+URZ+0xb0], R2 ;  /* 0x0000b002000085a7 */ /* 0x000ea400080010ff */
[----:B--2---:R-:W-:Y:S05]  /*2c30*/  @P0 EXIT ;  /* 0x000000000000094d */ /* 0x004fea0003800000 */
[----:B------:R-:W-:Y:S05]  /*2c40*/  BRA `(.L_x_49) ;  /* 0xfffffffc00ec7947 */ /* 0x000fea000383ffff */
.L_x_42:
[----:B------:R-:W-:-:S09]  /*2c50*/  UISETP.NE.AND UP1, UPT, UR8, URZ, UPT ;  /* 0x000000ff0800728c */ /* 0x000fd2000bf25270 */
[----:B------:R-:W-:Y:S05]  /*2c60*/  BRA.U UP1, `(.L_x_50) ;  /* 0x0000001101387547 */ /* 0x000fea000b800000 */
[----:B------:R-:W-:Y:S01]  /*2c70*/  UMOV UR4, 0x40 ;  /* 0x0000004000047882 */ /* 0x000fe20000000000 */
[----:B------:R-:W-:Y:S01]  /*2c80*/  NOP ;  /* 0x0000000000007918 */ /* 0x000fe20000000000 */
[----:B------:R-:W-:Y:S01]  /*2c90*/  ULEA UR4, UR37, UR4, 0x18 ;  /* 0x0000000425047291 */ /* 0x000fe2000f8ec0ff */
[----:B------:R-:W-:Y:S02]  /*2ca0*/  UMOV UR5, 0x400 ;  /* 0x0000040000057882 */ /* 0x000fe40000000000 */
[----:B------:R-:W-:-:S06]  /*2cb0*/  ULEA UR37, UR37, UR5, 0x18 ;  /* 0x0000000525257291 */ /* 0x000fcc000f8ec0ff */
[----:B------:R-:W1:Y:S02]  /*2cc0*/  LDS.U8 R0, [UR4+0x1c] ;  /* 0x00001c04ff007984 */ /* 0x000e640008000000 */
[----:B-1----:R-:W-:-:S13]  /*2cd0*/  ISETP.NE.AND P0, PT, R0, RZ, PT ;  /* 0x000000ff0000720c */ /* 0x002fda0003f05270 */
[----:B------:R-:W-:Y:S05]  /*2ce0*/  @P0 BRA `(.L_x_51) ;  /* 0x0000000000580947 */ /* 0x000fea0003800000 */
[----:B------:R-:W-:-:S13]  /*2cf0*/  ELECT P0, URZ, PT ;  /* 0x0000000000ff782f */ /* 0x000fda0003800000 */
[----:B------:R-:W-:Y:S05]  /*2d00*/  @!P0 BRA `(.L_x_52) ;  /* 0x0000000000608947 */ /* 0x000fea0003800000 */
[----:B------:R-:W-:Y:S01]  /*2d10*/  UMOV UR5, 0x10 ;  /* 0x0000001000057882 */ /* 0x000fe20000000000 */
[----:B------:R-:W-:Y:S01]  /*2d20*/  HFMA2 R0, -RZ, RZ, 0, 5.9604644775390625e-08 ;  /* 0x00000001ff007431 */ /* 0x000fe200000001ff */
[----:B------:R-:W-:-:S03]  /*2d30*/  MOV R2, 0xffff ;  /* 0x0000ffff00027802 */ /* 0x000fc60000000f00 */
[----:B------:R-:W-:Y:S04]  /*2d40*/  DEPBAR.LE SB1, 0x36 ;  /* 0x00009d800000791a */ /* 0x000fe80000000000 */
[----:B------:R-:W1:Y:S02]  /*2d50*/  UTCATOMSWS.FIND_AND_SET.ALIGN UP0, UR5, UR5 ;  /* 0x00000005000575e3 */ /* 0x000e640008000800 */
[----:B-1----:R-:W-:Y:S01]  /*2d60*/  MOV R3, UR5 ;  /* 0x0000000500037c02 */ /* 0x002fe20008000f00 */
[----:B------:R-:W-:Y:S06]  /*2d70*/  BRA.U UP0, `(.L_x_53) ;  /* 0x0000000100187547 */ /* 0x000fec000b800000 */
.L_x_54:
[----:B------:R-:W-:Y:S05]  /*2d80*/  NANOSLEEP 0x64 ;  /* 0x000000640000795d */ /* 0x000fea0003800000 */
[----:B------:R-:W-:-:S05]  /*2d90*/  UMOV UR5, 0x10 ;  /* 0x0000001000057882 */ /* 0x000fca0000000000 */
[----:B------:R-:W-:Y:S04]  /*2da0*/  DEPBAR.LE SB1, 0x36 ;  /* 0x00009d800000791a */ /* 0x000fe80000000000 */
[----:B------:R-:W1:Y:S02]  /*2db0*/  UTCATOMSWS.FIND_AND_SET.ALIGN UP0, UR5, UR5 ;  /* 0x00000005000575e3 */ /* 0x000e640008000800 */
[----:B-1----:R-:W-:Y:S01]  /*2dc0*/  MOV R3, UR5 ;  /* 0x0000000500037c02 */ /* 0x002fe20008000f00 */
[----:B------:R-:W-:Y:S05]  /*2dd0*/  BRA.U !UP0, `(.L_x_54) ;  /* 0xfffffffd08e87547 */ /* 0x000fea000b83ffff */
.L_x_53:
[-C--:B------:R-:W-:Y:S02]  /*2de0*/  SHF.L.U32 R2, R2, R3.reuse, RZ ;  /* 0x0000000302027219 */ /* 0x080fe400000006ff */
[----:B------:R-:W-:Y:S01]  /*2df0*/  SHF.L.U32 R0, R0, R3, RZ ;  /* 0x0000000300007219 */ /* 0x000fe200000006ff */
[----:B------:R-:W-:Y:S02]  /*2e00*/  IMAD.SHL.U32 R3, R3, 0x20, RZ ;  /* 0x0000002003037824 */ /* 0x000fe400078e00ff */
[----:B------:R1:W-:Y:S04]  /*2e10*/  ATOMS.OR RZ, [UR4+0x14], R2 ;  /* 0x00001402ffff798c */ /* 0x0003e8000b000004 */
[----:B------:R1:W-:Y:S04]  /*2e20*/  ATOMS.OR RZ, [UR4+0x18], R0 ;  /* 0x00001800ffff798c */ /* 0x0003e8000b000004 */
[----:B------:R1:W-:Y:S01]  /*2e30*/  STS [UR37+0x150], R3 ;  /* 0x00015003ff007988 */ /* 0x0003e20008000825 */
[----:B------:R-:W-:Y:S05]  /*2e40*/  BRA `(.L_x_52) ;  /* 0x0000000000107947 */ /* 0x000fea0003800000 */
.L_x_51:
[----:B------:R-:W-:Y:S02]  /*2e50*/  MOV R0, 0xffffffff ;  /* 0xffffffff00007802 */ /* 0x000fe40000000f00 */
[----:B------:R-:W-:-:S03]  /*2e60*/  MOV R2, 0x2e90 ;  /* 0x00002e9000027802 */ /* 0x000fc60000000f00 */
[----:B------:R1:W-:Y:S04]  /*2e70*/  STS [UR37+0x150], R0 ;  /* 0x00015000ff007988 */ /* 0x0003e80008000825 */
[----:B-1-3-5:R-:W-:Y:S05]  /*2e80*/  CALL.REL.NOINC `($__internal_1_$__cuda_sm10x_tcgen05_guardrail_trap_phase_invalid_during_alloc) ;  /* 0x0000004c005c7944 */ /* 0x02afea0003c00000 */
.L_x_52:
[----:B------:R-:W-:Y:S05]  /*2e90*/  WARPSYNC.ALL ;  /* 0x0000000000007948 */ /* 0x000fea0003800000 */
[----:B------:R-:W2:Y:S01]  /*2ea0*/  S2UR UR5, SR_CgaCtaId ;  /* 0x00000000000579c3 */ /* 0x000ea20000008800 */
[----:B------:R-:W-:Y:S01]  /*2eb0*/  UMOV UR4, 0x400 ;  /* 0x0000040000047882 */ /* 0x000fe20000000000 */
[----:B------:R-:W-:-:S06]  /*2ec0*/  NOP ;  /* 0x0000000000007918 */ /* 0x000fcc0000000000 */
[----:B------:R-:W-:Y:S06]  /*2ed0*/  BAR.ARV 0x6, 0xa0 ;  /* 0x0182800000007b1d */ /* 0x000fec0000002000 */
[----:B------:R-:W4:Y:S01]  /*2ee0*/  LDCU UR7, c[0x0][0x38c] ;  /* 0x00007180ff0777ac */ /* 0x000f220008000800 */
[----:B------:R-:W-:Y:S01]  /*2ef0*/  IMAD.MOV.U32 R11, RZ, RZ, 0x1 ;  /* 0x00000001ff0b7424 */ /* 0x000fe200078e00ff */
[----:B------:R-:W-:Y:S01]  /*2f00*/  CS2R R8, SRZ ;  /* 0x0000000000087805 */ /* 0x000fe2000001ff00 */
[----:B------:R-:W-:Y:S01]  /*2f10*/  IMAD.MOV.U32 R10, RZ, RZ, RZ ;  /* 0x000000ffff0a7224 */ /* 0x000fe200078e00ff */
[----:B------:R-:W3:Y:S01]  /*2f20*/  LDCU UR6, c[0x0][0x38c] ;  /* 0x00007180ff0677ac */ /* 0x000ee20008000800 */
[----:B------:R-:W-:Y:S01]  /*2f30*/  UMOV UR14, URZ ;  /* 0x000000ff000e7c82 */ /* 0x000fe20008000000 */
[----:B------:R-:W-:Y:S01]  /*2f40*/  UMOV UR13, URZ ;  /* 0x000000ff000d7c82 */ /* 0x000fe20008000000 */
[----:B--2---:R-:W-:Y:S01]  /*2f50*/  ULEA UR5, UR5, UR4, 0x18 ;  /* 0x0000000405057291 */ /* 0x004fe2000f8ec0ff */
[----:B------:R-:W-:Y:S01]  /*2f60*/  UMOV UR32, 0x0 ;  /* 0x0000000000207882 */ /* 0x000fe20000000000 */
[----:B------:R-:W-:-:S02]  /*2f70*/  UMOV UR33, 0x4108490 ;  /* 0x0410849000217882 */ /* 0x000fc40000000000 */
[----:B------:R-:W-:Y:S02]  /*2f80*/  UIADD3 UR9, UPT, UPT, UR5, 0x1b400, URZ ;  /* 0x0001b40005097890 */ /* 0x000fe4000fffe0ff */
[----:B------:R-:W-:Y:S02]  /*2f90*/  UIADD3 UR15, UPT, UPT, UR5, 0x3400, URZ ;  /* 0x00003400050f7890 */ /* 0x000fe4000fffe0ff */
[----:B----4-:R-:W-:Y:S01]  /*2fa0*/  UIADD3 UR7, UPT, UPT, UR7, 0x7f, URZ ;  /* 0x0000007f07077890 */ /* 0x010fe2000fffe0ff */
[----:B-1----:R-:W1:Y:S01]  /*2fb0*/  LDS R0, [UR5+0x150] ;  /* 0x00015005ff007984 */ /* 0x002e620008000800 */
[----:B------:R-:W-:Y:S02]  /*2fc0*/  USHF.R.U32.HI UR9, URZ, 0x4, UR9 ;  /* 0x00000004ff097899 */ /* 0x000fe40008011609 */
[----:B------:R-:W-:Y:S02]  /*2fd0*/  USHF.R.S32.HI UR4, URZ, 0x1f, UR7 ;  /* 0x0000001fff047899 */ /* 0x000fe40008011407 */
[----:B------:R-:W-:-:S02]  /*2fe0*/  USHF.R.U32.HI UR15, URZ, 0x4, UR15 ;  /* 0x00000004ff0f7899 */ /* 0x000fc4000801160f */
[----:B------:R-:W-:Y:S02]  /*2ff0*/  ULEA.HI UR4, UR4, UR7, URZ, 0x7 ;  /* 0x0000000704047291 */ /* 0x000fe4000f8f38ff */
[----:B------:R-:W-:Y:S02]  /*3000*/  ULOP3.LUT UR9, UR9, 0x3fff, URZ, 0xc0, !UPT ;  /* 0x00003fff09097892 */ /* 0x000fe4000f8ec0ff */
[----:B------:R-:W-:Y:S01]  /*3010*/  USHF.R.S32.HI UR4, URZ, 0x7, UR4 ;  /* 0x00000007ff047899 */ /* 0x000fe20008011404 */
[----:B------:R-:W-:Y:S01]  /*3020*/  UMOV UR30, 0x0 ;  /* 0x00000000001e7882 */ /* 0x000fe20000000000 */
[----:B------:R-:W-:Y:S02]  /*3030*/  UMOV UR31, 0x4108490 ;  /* 0x04108490001f7882 */ /* 0x000fe40000000000 */
[----:B------:R-:W-:Y:S01]  /*3040*/  UISETP.LT.AND UP0, UPT, UR4, 0x1, UPT ;  /* 0x000000010400788c */ /* 0x000fe2000bf01270 */
[----:B------:R-:W-:Y:S01]  /*3050*/  UMOV UR28, 0x0 ;  /* 0x00000000001c7882 */ /* 0x000fe20000000000 */
[----:B------:R-:W-:-:S02]  /*3060*/  UMOV UR29, 0x4108490 ;  /* 0x04108490001d7882 */ /* 0x000fc40000000000 */
[----:B------:R-:W-:Y:S01]  /*3070*/  USEL UR8, UR4, 0x1, !UP0 ;  /* 0x0000000104087887 */ /* 0x000fe2000c000000 */
[----:B------:R-:W-:Y:S01]  /*3080*/  UMOV UR26, 0x0 ;  /* 0x00000000001a7882 */ /* 0x000fe20000000000 */
[----:B------:R-:W-:Y:S01]  /*3090*/  UMOV UR27, 0x4108490 ;  /* 0x04108490001b7882 */ /* 0x000fe20000000000 */
[----:B------:R-:W-:Y:S01]  /*30a0*/  UMOV UR24, 0x0 ;  /* 0x0000000000187882 */ /* 0x000fe20000000000 */
[----:B------:R-:W-:Y:S01]  /*30b0*/  UMOV UR25, 0x4108490 ;  /* 0x0410849000197882 */ /* 0x000fe20000000000 */
[----:B------:R-:W-:Y:S01]  /*30c0*/  UMOV UR22, 0x0 ;  /* 0x0000000000167882 */ /* 0x000fe20000000000 */
[----:B------:R-:W-:Y:S01]  /*30d0*/  UMOV UR23, 0x4108490 ;  /* 0x0410849000177882 */ /* 0x000fe20000000000 */
[----:B------:R-:W-:Y:S02]  /*30e0*/  ULOP3.LUT UR15, UR15, 0x3fff, URZ, 0xc0, !UPT ;  /* 0x00003fff0f0f7892 */ /* 0x000fe4000f8ec0ff */
[----:B------:R-:W-:Y:S02]  /*30f0*/  ULOP3.LUT UR9, UR9, 0x10000, URZ, 0xfc, !UPT ;  /* 0x0001000009097892 */ /* 0x000fe4000f8efcff */
[----:B------:R-:W-:-:S02]  /*3100*/  UIADD3 UR8, UPT, UPT, -UR8, URZ, URZ ;  /* 0x000000ff08087290 */ /* 0x000fc4000fffe1ff */
[----:B---3--:R-:W-:Y:S01]  /*3110*/  UISETP.GE.AND UP3, UPT, UR6, 0x1, UPT ;  /* 0x000000010600788c */ /* 0x008fe2000bf66270 */
[----:B------:R-:W-:Y:S01]  /*3120*/  UMOV UR20, 0x0 ;  /* 0x0000000000147882 */ /* 0x000fe20000000000 */
[----:B------:R-:W-:Y:S01]  /*3130*/  UMOV UR21, 0x4108490 ;  /* 0x0410849000157882 */ /* 0x000fe20000000000 */
[----:B------:R-:W-:Y:S01]  /*3140*/  UMOV UR18, 0x0 ;  /* 0x0000000000127882 */ /* 0x000fe20000000000 */
[----:B------:R-:W-:Y:S01]  /*3150*/  UMOV UR19, 0x4108490 ;  /* 0x0410849000137882 */ /* 0x000fe20000000000 */
[----:B-1----:R-:W-:-:S15]  /*3160*/  R2UR UR16, R0 ;  /* 0x00000000001072ca */ /* 0x002fde00000e0000 */
.L_x_61:
[----:B------:R-:W-:Y:S02]  /*3170*/  LEA R0, R10, UR5, 0x3 ;  /* 0x000000050a007c11 */ /* 0x000fe4000f8e18ff */
[----:B------:R-:W-:Y:S02]  /*3180*/  SHF.L.U32 R2, R9, 0x1f, RZ ;  /* 0x0000001f09027819 */ /* 0x000fe400000006ff */
[----:B------:R-:W-:Y:S01]  /*3190*/  PLOP3.LUT P0, PT, PT, PT, UP3, 0x80, 0x8 ;  /* 0x000000000008781c */ /* 0x000fe20003f0f038 */
[----:B------:R-:W-:Y:S01]  /*31a0*/  VIADD R3, R0, 0xb0 ;  /* 0x000000b000037836 */ /* 0x000fe20000000000 */
[----:B-1----:R-:W1:Y:S02]  /*31b0*/  SYNCS.PHASECHK.TRANS64.TRYWAIT P1, [R0+URZ+0xa0], R2 ;  /* 0x0000a002000075a7 */ /* 0x002e6400080211ff */
[----:B-1-3--:R-:W-:Y:S09]  /*31c0*/  @!P1 BRA `(.L_x_55) ;  /* 0x0000004400009947 */ /* 0x00aff20003800000 */
.L_x_136:
[----:B------:R-:W-:Y:S01]  /*31d0*/  LEA R4, R10, UR5, 0x4 ;  /* 0x000000050a047c11 */ /* 0x000fe2000f8e20ff */
[----:B------:R-:W-:Y:S01]  /*31e0*/  @UP3 ULEA UR7, UR13, UR5, 0x3 ;  /* 0x000000050d073291 */ /* 0x000fe2000f8e18ff */
[----:B------:R-:W-:Y:S01]  /*31f0*/  PLOP3.LUT P2, PT, PT, PT, PT, 0x80, 0x8 ;  /* 0x000000000008781c */ /* 0x000fe20003f4f070 */
[----:B------:R-:W-:Y:S01]  /*3200*/  ULEA UR6, UR14, UR5, 0x3 ;  /* 0x000000050e067291 */ /* 0x000fe2000f8e18ff */
[----:B------:R-:W-:Y:S01]  /*3210*/  PRMT R3, RZ, 0x654, R3 ;  /* 0x00000654ff037816 */ /* 0x000fe20000000003 */
[----:B------:R-:W-:Y:S01]  /*3220*/  ULEA.HI UR10, UR14, UR14, URZ, 0x1 ;  /* 0x0000000e0e0a7291 */ /* 0x000fe2000f8f08ff */
[----:B------:R-:W2:Y:S01]  /*3230*/  LDS.128 R4, [R4+0x130] ;  /* 0x0001300004047984 */ /* 0x000ea20000000c00 */
[----:B-1----:R-:W-:Y:S02]  /*3240*/  @P0 SHF.L.U32 R2, R8, 0x1f, RZ ;  /* 0x0000001f08020819 */ /* 0x002fe400000006ff */
[----:B------:R-:W-:Y:S01]  /*3250*/  SHF.L.U32 R0, R11, 0x1f, RZ ;  /* 0x0000001f0b007819 */ /* 0x000fe200000006ff */
[----:B------:R-:W-:Y:S01]  /*3260*/  @!PT LDS RZ, [RZ] ;  /* 0x00000000fffff984 */ /* 0x000fe20000000800 */
[----:B------:R-:W-:Y:S01]  /*3270*/  @!PT LDS RZ, [RZ] ;  /* 0x00000000fffff984 */ /* 0x000fe20000000800 */
[----:B------:R-:W-:Y:S01]  /*3280*/  @!PT LDS RZ, [RZ] ;  /* 0x00000000fffff984 */ /* 0x000fe20000000800 */
[----:B------:R-:W-:Y:S01]  /*3290*/  @!PT LDS RZ, [RZ] ;  /* 0x00000000fffff984 */ /* 0x000fe20000000800 */
[----:B------:R1:W-:Y:S06]  /*32a0*/  MEMBAR.ALL.CTA ;  /* 0x0000000000007992 */ /* 0x0003ec0000008000 */
[----:B-1----:R-:W1:Y:S02]  /*32b0*/  FENCE.VIEW.ASYNC.S ;  /* 0x00000000000073c6 */ /* 0x002e640000000000 */
[----:B-1----:R1:W-:Y:S01]  /*32c0*/  SYNCS.ARRIVE.TRANS64.RED.A1T0 RZ, [R3+URZ], RZ ;  /* 0x000000ff03ff79a7 */ /* 0x0023e200081004ff */
[----:B------:R1:W3:Y:S01]  /*32d0*/  @P0 SYNCS.PHASECHK.TRANS64.TRYWAIT P2, [UR7], R2 ;  /* 0x00000002ff0005a7 */ /* 0x0002e20008041107 */
[----:B------:R-:W-:-:S02]  /*32e0*/  USHF.L.U32 UR7, UR10, 0x5, URZ ;  /* 0x000000050a077899 */ /* 0x000fc400080006ff */
[----:B------:R-:W-:Y:S01]  /*32f0*/  ULOP3.LUT UR10, UR10, 0xffe, URZ, 0xc0, !UPT ;  /* 0x00000ffe0a0a7892 */ /* 0x000fe2000f8ec0ff */
[----:B--2---:R-:W-:Y:S01]  /*3300*/  LOP3.LUT P1, RZ, R6, 0x1, RZ, 0xc0, !PT ;  /* 0x0000000106ff7812 */ /* 0x004fe2000782c0ff */
[----:B------:R-:W-:Y:S02]  /*3310*/  ULOP3.LUT UR7, UR7, 0xffffffc0, URZ, 0xc0, !UPT ;  /* 0xffffffc007077892 */ /* 0x000fe4000f8ec0ff */
[----:B------:R-:W-:Y:S02]  /*3320*/  UIADD3 UR10, UPT, UPT, -UR10, UR14, URZ ;  /* 0x0000000e0a0a7290 */ /* 0x000fe4000fffe1ff */
[----:B------:R-:W-:-:S04]  /*3330*/  UIADD3 UR7, UPT, UPT, UR16, UR7, URZ ;  /* 0x0000000710077290 */ /* 0x000fc8000fffe0ff */
[----:B------:R-:W-:Y:S01]  /*3340*/  ULEA UR7, UR10, UR7, 0x14 ;  /* 0x000000070a077291 */ /* 0x000fe2000f8ea0ff */
[----:B------:R-:W2:Y:S02]  /*3350*/  SYNCS.PHASECHK.TRANS64.TRYWAIT P0, [UR6+0xe0], R0 ;  /* 0x0000e000ff0075a7 */ /* 0x000ea40008001106 */
[----:B-123--:R-:W-:Y:S09]  /*3360*/  @!P0 BRA `(.L_x_56) ;  /* 0x0000004000ac8947 */ /* 0x00eff20003800000 */
.L_x_138:
[----:B------:R-:W-:Y:S01]  /*3370*/  IADD3 R10, PT, PT, R10, 0x1, RZ ;  /* 0x000000010a0a7810 */ /* 0x000fe20007ffe0ff */
[----:B------:R-:W-:Y:S06]  /*3380*/  BRA.U !UP3, `(.L_x_57) ;  /* 0x000000050b107547 */ /* 0x000fec000b800000 */
[----:B------:R-:W-:Y:S01]  /*3390*/  UPLOP3.LUT UP4, UPT, UPT, UPT, UPT, 0x40, 0x4 ;  /* 0x000000000004789c */ /* 0x000fe20003f8e870 */
[----:B------:R-:W-:Y:S01]  /*33a0*/  UMOV UR12, UR8 ;  /* 0x00000008000c7c82 */ /* 0x000fe20008000000 */
[----:B------:R-:W-:Y:S01]  /*33b0*/  UMOV UR11, UR4 ;  /* 0x00000004000b7c82 */ /* 0x000fe20008000000 */
[----:B------:R-:W-:-:S08]  /*33c0*/  UMOV UR17, UR13 ;  /* 0x0000000d00117c82 */ /* 0x000fd00008000000 */
.L_x_60:
[----:B------:R-:W-:Y:S02]  /*33d0*/  UIADD3 UR12, UPT, UPT, UR12, 0x1, URZ ;  /* 0x000000010c0c7890 */ /* 0x000fe4000fffe0ff */
[----:B--2---:R-:W-:Y:S02]  /*33e0*/  ULEA UR10, UR17, UR5, 0x3 ;  /* 0x00000005110a7291 */ /* 0x004fe4000f8e18ff */
[----:B------:R-:W-:Y:S01]  /*33f0*/  UISETP.NE.AND UP0, UPT, UR12, URZ, UPT ;  /* 0x000000ff0c00728c */ /* 0x000fe2000bf05270 */
[----:B---3--:R-:W-:Y:S10]  /*3400*/  @P2 BRA `(.L_x_58) ;  /* 0x00000000000c2947 */ /* 0x008ff40003800000 */
[----:B-1----:R-:W-:Y:S04]  /*3410*/  SHF.L.U32 R2, R8, 0x1f, RZ ;  /* 0x0000001f08027819 */ /* 0x002fe800000006ff */
[----:B------:R-:W1:Y:S02]  /*3420*/  SYNCS.PHASECHK.TRANS64.TRYWAIT P0, [UR10], R2 ;  /* 0x00000002ff0075a7 */ /* 0x000e64000800110a */
[----:B-1----:R-:W-:Y:S05]  /*3430*/  @!P0 BRA `(.L_x_59) ;  /* 0x0000004000908947 */ /* 0x002fea0003800000 */
.L_x_58:
[----:B------:R-:W-:Y:S01]  /*3440*/  UISETP.NE.AND UP1, UPT, UR11, 0x1, UPT ;  /* 0x000000010b00788c */ /* 0x000fe2000bf25270 */
[----:B------:R-:W-:Y:S01]  /*3450*/  PLOP3.LUT P2, PT, PT, PT, PT, 0x80, 0x8 ;  /* 0x000000000008781c */ /* 0x000fe20003f4f070 */
[----:B------:R-:W-:Y:S02]  /*3460*/  UIADD3 UR13, UPT, UPT, UR17, 0x1, URZ ;  /* 0x00000001110d7890 */ /* 0x000fe4000fffe0ff */
[----:B------:R-:W-:Y:S02]  /*3470*/  ULEA UR64, UR17, UR15, 0xa ;  /* 0x0000000f11407291 */ /* 0x000fe4000f8e50ff */
[----:B------:R-:W-:Y:S01]  /*3480*/  UISETP.NE.AND UP2, UPT, UR13, 0x6, UPT ;  /* 0x000000060d00788c */ /* 0x000fe2000bf45270 */
[----:B------:R-:W-:Y:S01]  /*3490*/  PLOP3.LUT P0, PT, PT, PT, UP1, 0x80, 0x8 ;  /* 0x000000000008781c */ /* 0x000fe20003f0f018 */
[----:B------:R-:W-:Y:S02]  /*34a0*/  ULEA UR62, UR17, UR9, 0xa ;  /* 0x00000009113e7291 */ /* 0x000fe4000f8e50ff */
[----:B------:R-:W-:Y:S02]  /*34b0*/  USEL UR35, URZ, 0x1, UP2 ;  /* 0x00000001ff237887 */ /* 0x000fe40009000000 */
[----:B------:R-:W-:Y:S02]  /*34c0*/  USEL UR13, UR13, URZ, UP2 ;  /* 0x000000ff0d0d7287 */ /* 0x000fe40009000000 */
[----:B------:R-:W-:Y:S02]  /*34d0*/  UIADD3 UR60, UPT, UPT, UR64, 0x80, URZ ;  /* 0x00000080403c7890 */ /* 0x000fe4000fffe0ff */
[----:B------:R-:W-:Y:S01]  /*34e0*/  @UP1 ULEA UR34, UR13, UR5, 0x3 ;  /* 0x000000050d221291 */ /* 0x000fe2000f8e18ff */
[----:B------:R-:W-:Y:S01]  /*34f0*/  LOP3.LUT R8, R8, UR35, RZ, 0x3c, !PT ;  /* 0x0000002308087c12 */ /* 0x000fe2000f8e3cff */
[----:B------:R-:W-:Y:S02]  /*3500*/  UIADD3 UR58, UPT, UPT, UR62, 0x2, URZ ;  /* 0x000000023e3a7890 */ /* 0x000fe4000fffe0ff */
[----:B------:R-:W-:Y:S01]  /*3510*/  UIADD3 UR56, UPT, UPT, UR64, 0x100, URZ ;  /* 0x0000010040387890 */ /* 0x000fe2000fffe0ff */
[----:B-1----:R-:W-:Y:S01]  /*3520*/  @P0 SHF.L.U32 R0, R8, 0x1f, RZ ;  /* 0x0000001f08000819 */ /* 0x002fe200000006ff */
[----:B------:R-:W-:Y:S02]  /*3530*/  UIADD3 UR54, UPT, UPT, UR62, 0x4, URZ ;  /* 0x000000043e367890 */ /* 0x000fe4000fffe0ff */
[----:B------:R-:W-:Y:S01]  /*3540*/  UIADD3 UR52, UPT, UPT, UR64, 0x180, URZ ;  /* 0x0000018040347890 */ /* 0x000fe2000fffe0ff */
[----:B------:R2:W3:Y:S01]  /*3550*/  @P0 SYNCS.PHASECHK.TRANS64.TRYWAIT P2, [UR34], R0 ;  /* 0x00000000ff0005a7 */ /* 0x0004e20008041122 */
[----:B------:R-:W-:Y:S02]  /*3560*/  UIADD3 UR50, UPT, UPT, UR62, 0x6, URZ ;  /* 0x000000063e327890 */ /* 0x000fe4000fffe0ff */
        /* <DEDUP_REMOVED lines=9> */
[----:B------:R-:W-:Y:S01]  /*3600*/  UIADD3 UR11, UPT, UPT, UR11, -0x1, URZ ;  /* 0xffffffff0b0b7890 */ /* 0x000fe2000fffe0ff */
[----:B------:R-:W-:Y:S01]  /*3610*/  UMOV UR65, 0x40004040 ;  /* 0x4000404000417882 */ /* 0x000fe20000000000 */
[----:B------:R-:W-:Y:S01]  /*3620*/  UMOV UR63, 0x40004040 ;  /* 0x40004040003f7882 */ /* 0x000fe20000000000 */
[----:B------:R-:W-:Y:S01]  /*3630*/  UMOV UR61, 0x40004040 ;  /* 0x40004040003d7882 */ /* 0x000fe20000000000 */
[----:B------:R2:W-:Y:S01]  /*3640*/  UTCHMMA gdesc[UR64], gdesc[UR62], tmem[UR7], tmem[UR32], idesc[UR33], UP4 ;  /* 0x00ff203e400075ea */ /* 0x0005e2000a000007 */
[----:B------:R-:W-:Y:S01]  /*3650*/  UPLOP3.LUT UP4, UPT, UPT, UPT, UPT, 0x80, 0x8 ;  /* 0x000000000008789c */ /* 0x000fe20003f8f070 */
[----:B------:R-:W-:Y:S01]  /*3660*/  UMOV UR59, 0x40004040 ;  /* 0x40004040003b7882 */ /* 0x000fe20000000000 */
[----:B------:R-:W-:Y:S01]  /*3670*/  UMOV UR57, 0x40004040 ;  /* 0x4000404000397882 */ /* 0x000fe20000000000 */
[----:B------:R2:W-:Y:S01]  /*3680*/  UTCHMMA gdesc[UR60], gdesc[UR58], tmem[UR7], tmem[UR30], idesc[UR31], UPT ;  /* 0x00ff1e3a3c0075ea */ /* 0x0005e2000b800007 */
        /* <DEDUP_REMOVED lines=14> */
[----:B------:R-:W-:Y:S01]  /*3770*/  UMOV UR35, 0x40004040 ;  /* 0x4000404000237882 */ /* 0x000fe20000000000 */
[----:B------:R2:W-:Y:S01]  /*3780*/  UTCHMMA gdesc[UR40], gdesc[UR38], tmem[UR7], tmem[UR20], idesc[UR21], UPT ;  /* 0x00ff1426280075ea */ /* 0x0005e2000b800007 */
[----:B------:R2:W-:Y:S01]  /*3790*/  UTCHMMA gdesc[UR36], gdesc[UR34], tmem[UR7], tmem[UR18], idesc[UR19], UPT ;  /* 0x00ff1222240075ea */ /* 0x0005e2000b800007 */
[----:B------:R2:W-:Y:S01]  /*37a0*/  UTCBAR [UR10], URZ ;  /* 0x000000ff0a0073e9 */ /* 0x0005e200080000ff */
[----:B------:R-:W-:Y:S01]  /*37b0*/  UMOV UR17, UR13 ;  /* 0x0000000d00117c82 */ /* 0x000fe20008000000 */
[----:B------:R-:W-:Y:S05]  /*37c0*/  BRA.U UP0, `(.L_x_60) ;  /* 0xfffffffd00007547 */ /* 0x000fea000b83ffff */
.L_x_57:
[----:B------:R-:W-:Y:S01]  /*37d0*/  UIADD3 UR14, UPT, UPT, UR14, 0x1, URZ ;  /* 0x000000010e0e7890 */ /* 0x000fe2000fffe0ff */
[C---:B------:R-:W-:Y:S01]  /*37e0*/  ISETP.NE.AND P0, PT, R10.reuse, 0x2, PT ;  /* 0x000000020a00780c */ /* 0x040fe20003f05270 */
[----:B--2---:R-:W-:Y:S02]  /*37f0*/  UIADD3 UR7, UPT, UPT, UR6, 0xc0, URZ ;  /* 0x000000c006077890 */ /* 0x004fe4000fffe0ff */
[----:B------:R-:W-:Y:S01]  /*3800*/  UISETP.NE.AND UP0, UPT, UR14, 0x4, UPT ;  /* 0x000000040e00788c */ /* 0x000fe2000bf05270 */
[----:B-1----:R-:W-:Y:S02]  /*3810*/  SEL R0, RZ, 0x1, P0 ;  /* 0x00000001ff007807 */ /* 0x002fe40000000000 */
[----:B------:R-:W-:Y:S01]  /*3820*/  SEL R10, R10, RZ, P0 ;  /* 0x000000ff0a0a7207 */ /* 0x000fe20000000000 */
[----:B------:R-:W-:Y:S01]  /*3830*/  USEL UR6, URZ, 0x1, UP0 ;  /* 0x00000001ff067887 */ /* 0x000fe20008000000 */
[----:B------:R-:W-:Y:S01]  /*3840*/  LOP3.LUT R9, R9, R0, RZ, 0x3c, !PT ;  /* 0x0000000009097212 */ /* 0x000fe200078e3cff */
[----:B------:R-:W-:Y:S01]  /*3850*/  USEL UR14, UR14, URZ, UP0 ;  /* 0x000000ff0e0e7287 */ /* 0x000fe20008000000 */
[----:B------:R1:W-:Y:S03]  /*3860*/  UTCBAR [UR7], URZ ;  /* 0x000000ff070073e9 */ /* 0x0003e600080000ff */
[----:B------:R-:W-:Y:S01]  /*3870*/  LOP3.LUT R11, R11, UR6, RZ, 0x3c, !PT ;  /* 0x000000060b0b7c12 */ /* 0x000fe2000f8e3cff */
[----:B------:R-:W-:Y:S07]  /*3880*/  @P1 BRA `(.L_x_61) ;  /* 0xfffffff800381947 */ /* 0x000fee000383ffff */
[----:B------:R-:W2:Y:S01]  /*3890*/  S2UR UR4, SR_CgaCtaId ;  /* 0x00000000000479c3 */ /* 0x000ea20000008800 */
[----:B------:R-:W-:Y:S01]  /*38a0*/  ELECT P0, URZ, PT ;  /* 0x0000000000ff782f */ /* 0x000fe20003800000 */
[----:B------:R-:W-:Y:S01]  /*38b0*/  IMAD.MOV.U32 R0, RZ, RZ, 0x1 ;  /* 0x00000001ff007424 */ /* 0x000fe200078e00ff */
[----:B------:R-:W-:Y:S01]  /*38c0*/  UIADD3 UR5, UPT, UPT, UR5, 0xe0, URZ ;  /* 0x000000e005057890 */ /* 0x000fe2000fffe0ff */
[----:B------:R-:W-:Y:S01]  /*38d0*/  SHF.L.U32 R2, R11, 0x1f, RZ ;  /* 0x0000001f0b027819 */ /* 0x000fe200000006ff */
[----:B------:R-:W-:-:S03]  /*38e0*/  UMOV UR6, 0x40 ;  /* 0x0000004000067882 */ /* 0x000fc60000000000 */
[----:B------:R-:W-:Y:S01]  /*38f0*/  UVIRTCOUNT.DEALLOC.SMPOOL 0x80 ;  /* 0x000000800000784c */ /* 0x000fe20000000000 */
[----:B--2---:R-:W-:Y:S02]  /*3900*/  ULEA UR4, UR4, UR6, 0x18 ;  /* 0x0000000604047291 */ /* 0x004fe4000f8ec0ff */
[----:B------:R-:W-:-:S07]  /*3910*/  ULEA UR6, UR14, UR5, 0x3 ;  /* 0x000000050e067291 */ /* 0x000fce000f8e18ff */
[----:B------:R2:W-:Y:S02]  /*3920*/  @P0 STS.U8 [UR4+0x1c], R0 ;  /* 0x00001c00ff000988 */ /* 0x0005e40008000004 */
[----:B------:R-:W4:Y:S02]  /*3930*/  SYNCS.PHASECHK.TRANS64.TRYWAIT P0, [UR6], R2 ;  /* 0x00000002ff0075a7 */ /* 0x000f240008001106 */
[----:B--2-4-:R-:W-:Y:S05]  /*3940*/  @!P0 BRA `(.L_x_62) ;  /* 0x0000003c00648947 */ /* 0x014fea0003800000 */
.L_x_141:
[----:B-1----:R-:W-:-:S04]  /*3950*/  UIADD3 UR7, UPT, UPT, UR14, 0x1, URZ ;  /* 0x000000010e077890 */ /* 0x002fc8000fffe0ff */
[----:B------:R-:W-:-:S04]  /*3960*/  UISETP.NE.AND UP0, UPT, UR7, 0x4, UPT ;  /* 0x000000040700788c */ /* 0x000fc8000bf05270 */
[----:B------:R-:W-:Y:S02]  /*3970*/  USEL UR8, URZ, 0x1, UP0 ;  /* 0x00000001ff087887 */ /* 0x000fe40008000000 */
[----:B------:R-:W-:-:S04]  /*3980*/  USEL UR7, UR7, URZ, UP0 ;  /* 0x000000ff07077287 */ /* 0x000fc80008000000 */
[----:B------:R-:W-:Y:S01]  /*3990*/  ULEA UR6, UR7, UR5, 0x3 ;  /* 0x0000000507067291 */ /* 0x000fe2000f8e18ff */
[----:B--2---:R-:W-:-:S04]  /*39a0*/  LOP3.LUT R2, R11, UR8, RZ, 0x3c, !PT ;  /* 0x000000080b027c12 */ /* 0x004fc8000f8e3cff */
[----:B------:R-:W-:-:S04]  /*39b0*/  SHF.L.U32 R3, R2, 0x1f, RZ ;  /* 0x0000001f02037819 */ /* 0x000fc800000006ff */
[----:B------:R-:W1:Y:S02]  /*39c0*/  SYNCS.PHASECHK.TRANS64.TRYWAIT P0, [UR6], R3 ;  /* 0x00000003ff0075a7 */ /* 0x000e640008001106 */
[----:B-1----:R-:W-:Y:S05]  /*39d0*/  @!P0 BRA `(.L_x_63) ;  /* 0x0000003c00588947 */ /* 0x002fea0003800000 */
.L_x_143:
        /* <DEDUP_REMOVED lines=9> */
.L_x_145:
[----:B------:R-:W-:-:S04]  /*3a70*/  UIADD3 UR7, UPT, UPT, UR7, 0x1, URZ ;  /* 0x0000000107077890 */ /* 0x000fc8000fffe0ff */
[----:B------:R-:W-:-:S04]  /*3a80*/  UISETP.NE.AND UP0, UPT, UR7, 0x4, UPT ;  /* 0x000000040700788c */ /* 0x000fc8000bf05270 */
[----:B------:R-:W-:Y:S02]  /*3a90*/  USEL UR6, URZ, 0x1, UP0 ;  /* 0x00000001ff067887 */ /* 0x000fe40008000000 */
[----:B------:R-:W-:-:S04]  /*3aa0*/  USEL UR7, UR7, URZ, UP0 ;  /* 0x000000ff07077287 */ /* 0x000fc80008000000 */
[----:B------:R-:W-:Y:S01]  /*3ab0*/  ULEA UR7, UR7, UR5, 0x3 ;  /* 0x0000000507077291 */ /* 0x000fe2000f8e18ff */
[----:B------:R-:W-:-:S04]  /*3ac0*/  LOP3.LUT R2, R2, UR6, RZ, 0x3c, !PT ;  /* 0x0000000602027c12 */ /* 0x000fc8000f8e3cff */
[----:B------:R-:W-:-:S04]  /*3ad0*/  SHF.L.U32 R2, R2, 0x1f, RZ ;  /* 0x0000001f02027819 */ /* 0x000fc800000006ff */
[----:B------:R-:W2:Y:S02]  /*3ae0*/  SYNCS.PHASECHK.TRANS64.TRYWAIT P0, [UR7], R2 ;  /* 0x00000002ff0075a7 */ /* 0x000ea40008001107 */
[----:B--2---:R-:W-:Y:S05]  /*3af0*/  @!P0 BRA `(.L_x_65) ;  /* 0x0000003c00408947 */ /* 0x004fea0003800000 */
.L_x_147:
[----:B------:R-:W-:Y:S01]  /*3b00*/  NOP ;  /* 0x0000000000007918 */ /* 0x000fe20000000000 */
[----:B-1----:R-:W1:Y:S01]  /*3b10*/  LDS R0, [UR4+0x14] ;  /* 0x00001404ff007984 */ /* 0x002e620008000800 */
[----:B------:R-:W-:Y:S01]  /*3b20*/  ULOP3.LUT UR6, UR16, 0xffff, URZ, 0xc0, !UPT ;  /* 0x0000ffff10067892 */ /* 0x000fe2000f8ec0ff */
[----:B------:R-:W-:Y:S01]  /*3b30*/  UMOV UR8, 0xffff ;  /* 0x0000ffff00087882 */ /* 0x000fe20000000000 */
[----:B------:R-:W-:Y:S02]  /*3b40*/  UMOV UR5, 0x1 ;  /* 0x0000000100057882 */ /* 0x000fe40000000000 */
[----:B------:R-:W-:-:S04]  /*3b50*/  USHF.R.U32.HI UR6, URZ, 0x5, UR6 ;  /* 0x00000005ff067899 */ /* 0x000fc80008011606 */
[----:B------:R-:W-:Y:S02]  /*3b60*/  USHF.L.U32 UR8, UR8, UR6, URZ ;  /* 0x0000000608087299 */ /* 0x000fe400080006ff */
[----:B------:R-:W-:-:S04]  /*3b70*/  USHF.L.U32 UR5, UR5, UR6, URZ ;  /* 0x0000000605057299 */ /* 0x000fc800080006ff */
[----:B-1----:R-:W-:-:S04]  /*3b80*/  LOP3.LUT R0, R0, UR8, RZ, 0xc0, !PT ;  /* 0x0000000800007c12 */ /* 0x002fc8000f8ec0ff */
[----:B------:R-:W-:-:S13]  /*3b90*/  ISETP.NE.AND P0, PT, R0, UR8, PT ;  /* 0x0000000800007c0c */ /* 0x000fda000bf05270 */
[----:B------:R-:W-:Y:S05]  /*3ba0*/  @P0 BRA `(.L_x_66) ;  /* 0x0000000000580947 */ /* 0x000fea0003800000 */
[----:B------:R-:W1:Y:S02]  /*3bb0*/  LDS R0, [UR4+0x18] ;  /* 0x00001804ff007984 */ /* 0x000e640008000800 */
[----:B-1----:R-:W-:-:S04]  /*3bc0*/  LOP3.LUT R0, R0, UR5, RZ, 0xc0, !PT ;  /* 0x0000000500007c12 */ /* 0x002fc8000f8ec0ff */
[----:B------:R-:W-:-:S13]  /*3bd0*/  ISETP.NE.AND P0, PT, R0, UR5, PT ;  /* 0x0000000500007c0c */ /* 0x000fda000bf05270 */
[----:B------:R-:W-:Y:S05]  /*3be0*/  @P0 BRA `(.L_x_67) ;  /* 0x00000000003c0947 */ /* 0x000fea0003800000 */
[----:B------:R-:W1:Y:S01]  /*3bf0*/  S2R R2, SR_LANEID ;  /* 0x0000000000027919 */ /* 0x000e620000000000 */
[----:B------:R-:W-:Y:S01]  /*3c00*/  ULOP3.LUT UR8, URZ, UR8, URZ, 0x33, !UPT ;  /* 0x00000008ff087292 */ /* 0x000fe2000f8e33ff */
[----:B------:R-:W-:Y:S02]  /*3c10*/  VOTEU.ANY UR7, UPT, PT ;  /* 0x0000000000077886 */ /* 0x000fe400038e0100 */
[----:B------:R-:W-:-:S03]  /*3c20*/  UFLO.U32 UR7, UR7 ;  /* 0x00000007000772bd */ /* 0x000fc600080e0000 */
[----:B------:R-:W-:-:S04]  /*3c30*/  IMAD.U32 R0, RZ, RZ, UR8 ;  /* 0x00000008ff007e24 */ /* 0x000fc8000f8e00ff */
[----:B------:R2:W4:Y:S02]  /*3c40*/  REDUX UR6, R0 ;  /* 0x00000000000673c4 */ /* 0x0005240000000000 */
[----:B------:R1:W-:Y:S02]  /*3c50*/  UTCATOMSWS.AND URZ, UR8 ;  /* 0x0000000800ff79e3 */ /* 0x0003e40008000000 */
[----:B-1----:R-:W-:Y:S02]  /*3c60*/  ISETP.EQ.U32.AND P0, PT, R2, UR7, PT ;  /* 0x0000000702007c0c */ /* 0x002fe4000bf02070 */
[----:B--2---:R-:W-:Y:S02]  /*3c70*/  LOP3.LUT R0, RZ, UR5, RZ, 0x33, !PT ;  /* 0x00000005ff007c12 */ /* 0x004fe4000f8e33ff */
[----:B----4-:R-:W-:Y:S02]  /*3c80*/  MOV R2, UR6 ;  /* 0x0000000600027c02 */ /* 0x010fe40008000f00 */
[----:B------:R-:W1:Y:S07]  /*3c90*/  REDUX UR5, R0 ;  /* 0x00000000000573c4 */ /* 0x000e6e0000000000 */
[----:B------:R2:W-:Y:S01]  /*3ca0*/  @P0 ATOMS.AND RZ, [UR4+0x14], R2 ;  /* 0x00001402ffff098c */ /* 0x0005e2000a800004 */
[----:B-1----:R-:W-:-:S05]  /*3cb0*/  IMAD.U32 R0, RZ, RZ, UR5 ;  /* 0x00000005ff007e24 */ /* 0x002fca000f8e00ff */
[----:B------:R2:W-:Y:S01]  /*3cc0*/  @P0 ATOMS.AND RZ, [UR4+0x18], R0 ;  /* 0x00001800ffff098c */ /* 0x0005e2000a800004 */
[----:B------:R-:W-:Y:S05]  /*3cd0*/  BRA `(.L_x_68) ;  /* 0x0000000000147947 */ /* 0x000fea0003800000 */
.L_x_67:
[----:B------:R-:W-:Y:S02]  /*3ce0*/  MOV R2, 0x3d00 ;  /* 0x00003d0000027802 */ /* 0x000fe40000000f00 */
[----:B---3-5:R-:W-:Y:S05]  /*3cf0*/  CALL.REL.NOINC `($__internal_0_$__cuda_sm10x_tcgen05_guardrail_trap_col_being_dealloced_not_returned_by_alloc) ;  /* 0x0000003c00b47944 */ /* 0x028fea0003c00000 */
[----:B------:R-:W-:Y:S05]  /*3d00*/  BRA `(.L_x_68) ;  /* 0x0000000000087947 */ /* 0x000fea0003800000 */
.L_x_66:
[----:B------:R-:W-:Y:S02]  /*3d10*/  MOV R2, 0x3d30 ;  /* 0x00003d3000027802 */ /* 0x000fe40000000f00 */
[----:B---3-5:R-:W-:Y:S05]  /*3d20*/  CALL.REL.NOINC `($__internal_2_$__cuda_sm10x_tcgen05_guardrail_trap_unallocated_columns_being_dealloced) ;  /* 0x0000003c00c07944 */ /* 0x028fea0003c00000 */
.L_x_68:
[----:B------:R-:W-:Y:S01]  /*3d30*/  NOP ;  /* 0x0000000000007918 */ /* 0x000fe20000000000 */
[----:B------:R-:W-:Y:S05]  /*3d40*/  EXIT ;  /* 0x000000000000794d */ /* 0x000fea0003800000 */
.L_x_50:
[----:B------:R-:W-:-:S09]  /*3d50*/  UISETP.NE.OR UP2, UPT, UR8, 0x3, !UP2 ;  /* 0x000000030800788c */ /* 0x000fd2000d745670 */
[----:B------:R-:W-:Y:S05]  /*3d60*/  BRA.U UP2, `(.L_x_69) ;  /* 0x0000000d02ac7547 */ /* 0x000fea000b800000 */
[----:B------:R-:W1:Y:S01]  /*3d70*/  LDC R0, c[0x0][0xb30] ;  /* 0x0002cc00ff007b82 */ /* 0x000e620000000800 */
[----:B------:R-:W2:Y:S01]  /*3d80*/  LDCU.64 UR8, c[0x0][0x888] ;  /* 0x00011100ff0877ac */ /* 0x000ea20008000a00 */
[----:B------:R-:W-:Y:S01]  /*3d90*/  IMAD.MOV.U32 R32, RZ, RZ, 0x1 ;  /* 0x00000001ff207424 */ /* 0x000fe200078e00ff */
[----:B------:R-:W-:Y:S01]  /*3da0*/  CS2R R28, SRZ ;  /* 0x00000000001c7805 */ /* 0x000fe2000001ff00 */
[----:B------:R-:W-:Y:S01]  /*3db0*/  IMAD.MOV.U32 R25, RZ, RZ, 0x1000 ;  /* 0x00001000ff197424 */ /* 0x000fe200078e00ff */
[----:B------:R-:W4:Y:S03]  /*3dc0*/  LDCU.64 UR4, c[0x0][0x890] ;  /* 0x00011200ff0477ac */ /* 0x000f260008000a00 */
[----:B------:R-:W3:Y:S01]  /*3dd0*/  LDC R24, c[0x0][0x370] ;  /* 0x0000dc00ff187b82 */ /* 0x000ee20000000800 */
[----:B------:R-:W-:Y:S01]  /*3de0*/  UMOV UR7, 0x400 ;  /* 0x0000040000077882 */ /* 0x000fe20000000000 */
[----:B------:R-:W-:-:S02]  /*3df0*/  UPLOP3.LUT UP1, UPT, UPT, UPT, UPT, 0x40, 0x4 ;  /* 0x000000000004789c */ /* 0x000fc40003f2e870 */
[----:B------:R-:W-:Y:S01]  /*3e00*/  ULEA UR7, UR37, UR7, 0x18 ;  /* 0x0000000725077291 */ /* 0x000fe2000f8ec0ff */
[----:B------:R-:W-:-:S03]  /*3e10*/  UMOV UR13, URZ ;  /* 0x000000ff000d7c82 */ /* 0x000fc60008000000 */
[----:B------:R-:W3:Y:S01]  /*3e20*/  LDC R3, c[0x0][0xb0c] ;  /* 0x0002c300ff037b82 */ /* 0x000ee20000000800 */
[----:B--2---:R-:W-:Y:S02]  /*3e30*/  UISETP.NE.U32.AND UP3, UPT, UR8, URZ, UPT ;  /* 0x000000ff0800728c */ /* 0x004fe4000bf65070 */
[----:B----4-:R-:W-:-:S05]  /*3e40*/  UISETP.NE.U32.AND UP4, UPT, UR4, URZ, UPT ;  /* 0x000000ff0400728c */ /* 0x010fca000bf85070 */
[----:B------:R-:W2:Y:S01]  /*3e50*/  LDC R22, c[0x0][0xb20] ;  /* 0x0002c800ff167b82 */ /* 0x000ea20000000800 */
[----:B-1----:R-:W-:Y:S01]  /*3e60*/  ISETP.NE.AND P1, PT, R0, 0x1, PT ;  /* 0x000000010000780c */ /* 0x002fe20003f25270 */
[----:B------:R-:W-:Y:S02]  /*3e70*/  UISETP.NE.AND.EX UP3, UPT, UR9, URZ, UPT, UP3 ;  /* 0x000000ff0900728c */ /* 0x000fe4000bf65330 */
[----:B------:R-:W-:-:S04]  /*3e80*/  UISETP.NE.AND.EX UP4, UPT, UR5, URZ, UPT, UP4 ;  /* 0x000000ff0500728c */ /* 0x000fc8000bf85340 */
[----:B------:R-:W1:Y:S08]  /*3e90*/  LDC.64 R30, c[0x0][0x348] ;  /* 0x0000d200ff1e7b82 */ /* 0x000e700000000a00 */
[----:B------:R-:W4:Y:S08]  /*3ea0*/  LDC.64 R14, c[0x0][0xb10] ;  /* 0x0002c400ff0e7b82 */ /* 0x000f300000000a00 */
[----:B------:R-:W1:Y:S08]  /*3eb0*/  LDC.64 R6, c[0x0][0xb18] ;  /* 0x0002c600ff067b82 */ /* 0x000e700000000a00 */
[----:B------:R-:W1:Y:S08]  /*3ec0*/  LDC.64 R4, c[0x0][0xb28] ;  /* 0x0002ca00ff047b82 */ /* 0x000e700000000a00 */
[----:B--23--:R-:W1:Y:S02]  /*3ed0*/  LDC R23, c[0x0][0x374] ;  /* 0x0000dd00ff177b82 */ /* 0x00ce640000000800 */
.L_x_78:
[C---:B------:R-:W-:Y:S02]  /*3ee0*/  LEA R0, R29.reuse, UR7, 0x3 ;  /* 0x000000071d007c11 */ /* 0x040fe4000f8e18ff */
[----:B------:R-:W-:Y:S02]  /*3ef0*/  SHF.L.U32 R2, R28, 0x1f, RZ ;  /* 0x0000001f1c027819 */ /* 0x000fe400000006ff */
[----:B------:R-:W-:Y:S02]  /*3f00*/  LEA R16, R29, UR7, 0x4 ;  /* 0x000000071d107c11 */ /* 0x000fe4000f8e20ff */
[----:B--2---:R-:W2:Y:S02]  /*3f10*/  SYNCS.PHASECHK.TRANS64.TRYWAIT P0, [R0+URZ+0xa0], R2 ;  /* 0x0000a002000075a7 */ /* 0x004ea400080011ff */
[----:B--2---:R-:W-:Y:S05]  /*3f20*/  @!P0 BRA `(.L_x_70) ;  /* 0x00000038004c8947 */ /* 0x004fea0003800000 */
.L_x_148:
[----:B------:R-:W-:Y:S01]  /*3f30*/  ISETP.GE.AND P0, PT, R26, 0x1, PT ;  /* 0x000000011a00780c */ /* 0x000fe20003f06270 */
[----:B------:R-:W3:Y:S01]  /*3f40*/  LDS.128 R16, [R16+0x130] ;  /* 0x0001300010107984 */ /* 0x000ee20000000c00 */
[----:B--2---:R-:W-:Y:S01]  /*3f50*/  VIADD R0, R0, 0xb0 ;  /* 0x000000b000007836 */ /* 0x004fe20000000000 */
[----:B------:R-:W-:Y:S01]  /*3f60*/  @!PT LDS RZ, [RZ] ;  /* 0x00000000fffff984 */ /* 0x000fe20000000800 */
[----:B------:R-:W-:Y:S01]  /*3f70*/  @!PT LDS RZ, [RZ] ;  /* 0x00000000fffff984 */ /* 0x000fe20000000800 */
[----:B------:R-:W-:Y:S01]  /*3f80*/  @!PT LDS RZ, [RZ] ;  /* 0x00000000fffff984 */ /* 0x000fe20000000800 */
[----:B------:R-:W-:Y:S01]  /*3f90*/  @!PT LDS RZ, [RZ] ;  /* 0x00000000fffff984 */ /* 0x000fe20000000800 */
[----:B------:R2:W-:Y:S06]  /*3fa0*/  MEMBAR.ALL.CTA ;  /* 0x0000000000007992 */ /* 0x0005ec0000008000 */
[----:B--2---:R-:W2:Y:S01]  /*3fb0*/  FENCE.VIEW.ASYNC.S ;  /* 0x00000000000073c6 */ /* 0x004ea20000000000 */
[----:B------:R-:W-:Y:S04]  /*3fc0*/  PRMT R0, RZ, 0x654, R0 ;  /* 0x00000654ff007816 */ /* 0x000fe80000000000 */
[----:B--2---:R2:W-:Y:S01]  /*3fd0*/  SYNCS.ARRIVE.TRANS64.RED.A1T0 RZ, [R0+URZ], RZ ;  /* 0x000000ff00ff79a7 */ /* 0x0045e200081004ff */
[----:B---3--:R-:W-:Y:S11]  /*3fe0*/  LOP3.LUT P3, RZ, R18, 0x1, RZ, 0xc0, !PT ;  /* 0x0000000112ff7812 */ /* 0x008ff6000786c0ff */
[----:B------:R-:W-:Y:S02]  /*3ff0*/  @!UPT UIADD3 URZ, UPT, UPT, URZ, URZ, URZ ;  /* 0x000000fffffff290 */ /* 0x000fe4000fffe0ff */
[----:B------:R-:W-:Y:S02]  /*4000*/  @P3 MOV R11, R16 ;  /* 0x00000010000b3202 */ /* 0x000fe40000000f00 */
[----:B------:R-:W-:Y:S01]  /*4010*/  @P3 LOP3.LUT R10, R17, 0xffff, RZ, 0xc0, !PT ;  /* 0x0000ffff110a3812 */ /* 0x000fe200078ec0ff */
[----:B--2---:R-:W-:Y:S06]  /*4020*/  @!P0 BRA `(.L_x_71) ;  /* 0x0000000000a48947 */ /* 0x004fec0003800000 */
[-C--:B-1----:R-:W-:Y:S01]  /*4030*/  IMAD.HI.U32 R0, R23, R7.reuse, RZ ;  /* 0x0000000717007227 */ /* 0x082fe200078e00ff */
[----:B------:R-:W-:Y:S02]  /*4040*/  ISETP.NE.AND P0, PT, R6, 0x1, PT ;  /* 0x000000010600780c */ /* 0x000fe40003f05270 */
[----:B------:R-:W-:Y:S01]  /*4050*/  ISETP.NE.AND P2, PT, R26, 0x1, PT ;  /* 0x000000011a00780c */ /* 0x000fe20003f45270 */
[----:B----4-:R-:W-:Y:S01]  /*4060*/  IMAD.HI.U32 R9, R24, R14, RZ ;  /* 0x0000000e18097227 */ /* 0x010fe200078e00ff */
[----:B------:R-:W-:Y:S02]  /*4070*/  SHF.R.U32.HI R0, RZ, R22, R0 ;  /* 0x00000016ff007219 */ /* 0x000fe40000011600 */
[----:B------:R-:W-:Y:S01]  /*4080*/  ISETP.NE.AND P4, PT, R3, 0x1, PT ;  /* 0x000000010300780c */ /* 0x000fe20003f85270 */
[----:B------:R-:W-:Y:S01]  /*4090*/  IMAD.HI.U32 R13, R10, R7, RZ ;  /* 0x000000070a0d7227 */ /* 0x000fe200078e00ff */
[----:B------:R-:W-:Y:S02]  /*40a0*/  SHF.R.U32.HI R9, RZ, R15, R9 ;  /* 0x0000000fff097219 */ /* 0x000fe40000011609 */
[----:B------:R-:W-:Y:S01]  /*40b0*/  SEL R0, R23, R0, !P0 ;  /* 0x0000000017007207 */ /* 0x000fe20004000000 */
[----:B------:R-:W-:Y:S01]  /*40c0*/  IMAD.HI.U32 R12, R11, R14, RZ ;  /* 0x0000000e0b0c7227 */ /* 0x000fe200078e00ff */
[----:B------:R-:W-:Y:S03]  /*40d0*/  SEL R9, R24, R9, !P4 ;  /* 0x0000000918097207 */ /* 0x000fe60006000000 */
[-C--:B------:R-:W-:Y:S01]  /*40e0*/  IMAD.HI.U32 R8, R0, R4.reuse, RZ ;  /* 0x0000000400087227 */ /* 0x080fe200078e00ff */
[----:B------:R-:W-:Y:S03]  /*40f0*/  SHF.R.U32.HI R12, RZ, R15, R12 ;  /* 0x0000000fff0c7219 */ /* 0x000fe6000001160c */
[----:B------:R-:W-:Y:S01]  /*4100*/  IMAD.HI.U32 R2, R9, R4, RZ ;  /* 0x0000000409027227 */ /* 0x000fe200078e00ff */
[-C--:B------:R-:W-:Y:S02]  /*4110*/  @P2 SHF.R.U32.HI R0, RZ, R5.reuse, R8 ;  /* 0x00000005ff002219 */ /* 0x080fe40000011608 */
[----:B------:R-:W-:Y:S02]  /*4120*/  SHF.R.U32.HI R8, RZ, R22, R13 ;  /* 0x00000016ff087219 */ /* 0x000fe4000001160d */
[----:B------:R-:W-:Y:S01]  /*4130*/  @P2 SHF.R.U32.HI R9, RZ, R5, R2 ;  /* 0x00000005ff092219 */ /* 0x000fe20000011602 */
[----:B------:R-:W-:Y:S01]  /*4140*/  IMAD R0, R26, R0, RZ ;  /* 0x000000001a007224 */ /* 0x000fe200078e02ff */
[----:B------:R-:W-:Y:S02]  /*4150*/  SEL R8, R10, R8, !P0 ;  /* 0x000000080a087207 */ /* 0x000fe40004000000 */
[----:B------:R-:W-:Y:S01]  /*4160*/  SEL R2, R11, R12, !P4 ;  /* 0x0000000c0b027207 */ /* 0x000fe20006000000 */
[----:B------:R-:W-:Y:S01]  /*4170*/  IMAD R12, R26, R9, RZ ;  /* 0x000000091a0c7224 */ /* 0x000fe200078e02ff */
[C---:B------:R-:W-:Y:S01]  /*4180*/  ISETP.GE.AND P0, PT, R8.reuse, R0, PT ;  /* 0x000000000800720c */ /* 0x040fe20003f06270 */
[----:B------:R-:W-:Y:S03]  /*4190*/  IMAD.HI.U32 R0, R8, R4, RZ ;  /* 0x0000000408007227 */ /* 0x000fe600078e00ff */
[----:B------:R-:W-:Y:S02]  /*41a0*/  ISETP.GE.OR P0, PT, R2, R12, P0 ;  /* 0x0000000c0200720c */ /* 0x000fe40000706670 */
[-C--:B------:R-:W-:Y:S04]  /*41b0*/  SHF.R.U32.HI R0, RZ, R5.reuse, R0 ;  /* 0x00000005ff007219 */ /* 0x080fe80000011600 */
[----:B------:R-:W-:Y:S05]  /*41c0*/  SEL R13, R8, R0, !P2 ;  /* 0x00000000080d7207 */ /* 0x000fea0005000000 */
[----:B------:R-:W-:Y:S02]  /*41d0*/  IMAD.MOV R12, RZ, RZ, -R13 ;  /* 0x000000ffff0c7224 */ /* 0x000fe400078e0a0d */
[----:B------:R-:W-:Y:S04]  /*41e0*/  @!P0 IMAD.HI.U32 R0, R2, R4, RZ ;  /* 0x0000000402008227 */ /* 0x000fe800078e00ff */
[----:B------:R-:W-:Y:S01]  /*41f0*/  IMAD R12, R26, R12, R8 ;  /* 0x0000000c1a0c7224 */ /* 0x000fe200078e0208 */
[----:B------:R-:W-:Y:S04]  /*4200*/  @!P0 SHF.R.U32.HI R0, RZ, R5, R0 ;  /* 0x00000005ff008219 */ /* 0x000fe80000011600 */
[----:B------:R-:W-:Y:S04]  /*4210*/  @!P0 SEL R0, R2, R0, !P2 ;  /* 0x0000000002008207 */ /* 0x000fe80005000000 */
[----:B------:R-:W-:Y:S01]  /*4220*/  @!P0 IADD3 R13, PT, PT, R13, -R0, RZ ;  /* 0x800000000d0d8210 */ /* 0x000fe20007ffe0ff */
[----:B------:R-:W-:Y:S01]  /*4230*/  @!P0 IMAD R0, R9, R12, R0 ;  /* 0x0000000c09008224 */ /* 0x000fe200078e0200 */
[----:B------:R-:W-:Y:S01]  /*4240*/  IADD3 R9, PT, PT, -R8, RZ, RZ ;  /* 0x000000ff08097210 */ /* 0x000fe20007ffe1ff */
[--C-:B------:R-:W-:Y:S02]  /*4250*/  IMAD.MOV R12, RZ, RZ, -R2.reuse ;  /* 0x000000ffff0c7224 */ /* 0x100fe400078e0a02 */
[----:B------:R-:W-:Y:S02]  /*4260*/  @!P0 IMAD R8, R13, R26, R2 ;  /* 0x0000001a0d088224 */ /* 0x000fe400078e0202 */
[----:B------:R-:W-:Y:S02]  /*4270*/  @!P0 IMAD.MOV.U32 R2, RZ, RZ, R0 ;  /* 0x000000ffff028224 */ /* 0x000fe400078e0000 */
[----:B------:R-:W-:Y:S02]  /*4280*/  IMAD R11, R3, R12, R11 ;  /* 0x0000000c030b7224 */ /* 0x000fe400078e020b */
[----:B------:R-:W-:Y:S02]  /*4290*/  IMAD R10, R6, R9, R10 ;  /* 0x00000009060a7224 */ /* 0x000fe400078e020a */
[----:B------:R-:W-:Y:S02]  /*42a0*/  IMAD R11, R2, R3, R11 ;  /* 0x00000003020b7224 */ /* 0x000fe400078e020b */
[----:B------:R-:W-:Y:S02]  /*42b0*/  IMAD R10, R8, R6, R10 ;  /* 0x00000006080a7224 */ /* 0x000fe400078e020a */
.L_x_71:
[----:B------:R-:W-:Y:S05]  /*42c0*/  BRA.U UP1, `(.L_x_72) ;  /* 0x0000000101107547 */ /* 0x000fea000b800000 */
[----:B------:R-:W-:Y:S04]  /*42d0*/  MOV R2, UR6 ;  /* 0x0000000600027c02 */ /* 0x000fe80008000f00 */
[----:B------:R-:W-:Y:S04]  /*42e0*/  SHF.L.U32 R2, R2, 0x1f, RZ ;  /* 0x0000001f02027819 */ /* 0x000fe800000006ff */
[----:B------:R-:W2:Y:S02]  /*42f0*/  SYNCS.PHASECHK.TRANS64.TRYWAIT P0, [UR7+0x98], R2 ;  /* 0x00009802ff0075a7 */ /* 0x000ea40008001107 */
[----:B--2---:R-:W-:Y:S05]  /*4300*/  @!P0 BRA `(.L_x_73) ;  /* 0x0000003400688947 */ /* 0x004fea0003800000 */
.L_x_72:
[----:B------:R-:W-:Y:S02]  /*4310*/  R2UR UR11, R21 ;  /* 0x00000000150b72ca */ /* 0x000fe400000e0000 */
[----:B------:R-:W-:Y:S02]  /*4320*/  R2UR UR10, R20 ;  /* 0x00000000140a72ca */ /* 0x000fe400000e0000 */
[----:B------:R-:W-:Y:S04]  /*4330*/  ISETP.NE.U32.AND P2, PT, RZ, UR4, PT ;  /* 0x00000004ff007c0c */ /* 0x000fe8000bf45070 */
[----:B------:R-:W-:Y:S05]  /*4340*/  ISETP.NE.AND.EX P2, PT, RZ, UR5, PT, P2 ;  /* 0x00000005ff007c0c */ /* 0x000fea000bf45320 */
[----:B------:R-:W-:Y:S02]  /*4350*/  USHF.L.U32 UR11, UR11, 0x6, URZ ;  /* 0x000000060b0b7899 */ /* 0x000fe400080006ff */
[----:B------:R-:W-:Y:S01]  /*4360*/  USHF.L.U32 UR10, UR10, 0x6, URZ ;  /* 0x000000060a0a7899 */ /* 0x000fe200080006ff */
[----:B------:R-:W-:Y:S11]  /*4370*/  BRA.U !UP4, `(.L_x_74) ;  /* 0x000000010c347547 */ /* 0x000ff6000b800000 */
[----:B------:R-:W-:Y:S01]  /*4380*/  UPLOP3.LUT UP0, UPT, UPT, UPT, UP3, 0x80, 0x8 ;  /* 0x000000000008789c */ /* 0x000fe20003f0f030 */
[----:B--2---:R-:W-:Y:S02]  /*4390*/  HFMA2 R0, -RZ, RZ, 0, 5.9604644775390625e-08 ;  /* 0x00000001ff007431 */ /* 0x004fe400000001ff */
[----:B------:R-:W-:Y:S03]  /*43a0*/  IMAD.MOV.U32 R60, RZ, RZ, 0x1 ;  /* 0x00000001ff3c7424 */ /* 0x000fe600078e00ff */
[----:B------:R-:W-:Y:S05]  /*43b0*/  PLOP3.LUT P0, PT, PT, PT, UP0, 0x80, 0x8 ;  /* 0x000000000008781c */ /* 0x000fea0003f0f008 */
[----:B------:R-:W2:Y:S01]  /*43c0*/  @UP0 LDCU.64 UR14, c[0x0][0x888] ;  /* 0x00011100ff0e07ac */ /* 0x000ea20008000a00 */
[----:B------:R-:W-:Y:S07]  /*43d0*/  @UP0 UIMAD UR8, UR36, UR4, URZ ;  /* 0x00000004240802a4 */ /* 0x000fee000f8e02ff */
[----:B------:R-:W-:Y:S01]  /*43e0*/  @!P0 PRMT R60, R0, 0x7610, R60 ;  /* 0x00007610003c8816 */ /* 0x000fe2000000003c */
[----:B--2---:R-:W-:Y:S03]  /*43f0*/  @UP0 UIMAD.WIDE UR14, UR8, 0x4, UR14 ;  /* 0x00000004080e08a5 */ /* 0x004fe6000f8e020e */
[----:B------:R-:W2:Y:S03]  /*4400*/  @!UP0 LDCU UR8, c[0x0][0x880] ;  /* 0x00011000ff0887ac */ /* 0x000ea60008000800 */
[----:B------:R-:W-:Y:S01]  /*4410*/  IMAD.U32 R8, RZ, RZ, UR14 ;  /* 0x0000000eff087e24 */ /* 0x000fe2000f8e00ff */
[----:B------:R-:W-:Y:S05]  /*4420*/  MOV R9, UR15 ;  /* 0x0000000f00097c02 */ /* 0x000fea0008000f00 */
[----:B-----5:R3:W5:Y:S02]  /*4430*/  @P0 LDG.E R35, desc[UR46][R8.64] ;  /* 0x0000002e08230981 */ /* 0x020764000c1e1900 */
[----:B--23--:R-:W-:Y:S07]  /*4440*/  @!P0 IMAD.U32 R35, RZ, RZ, UR8 ;  /* 0x00000008ff238e24 */ /* 0x00cfee000f8e00ff */
.L_x_74:
[----:B-----5:R-:W-:Y:S01]  /*4450*/  @!P2 FSETP.EQ.AND P0, PT, R35, RZ, PT ;  /* 0x000000ff2300a20b */ /* 0x020fe20003f02000 */
[----:B------:R-:W-:Y:S01]  /*4460*/  @!UPT UIADD3 URZ, UPT, UPT, URZ, URZ, URZ ;  /* 0x000000fffffff290 */ /* 0x000fe2000fffe0ff */
[----:B------:R-:W-:Y:S11]  /*4470*/  @!P2 BRA `(.L_x_75) ;  /* 0x000000000014a947 */ /* 0x000ff60003800000 */
[----:B------:R-:W-:Y:S02]  /*4480*/  LOP3.LUT P2, RZ, R60, 0xff, RZ, 0xc0, !PT ;  /* 0x000000ff3cff7812 */ /* 0x000fe4000784c0ff */
[----:B------:R-:W-:Y:S04]  /*4490*/  PLOP3.LUT P0, PT, PT, PT, UP0, 0x80, 0x8 ;  /* 0x000000000008781c */ /* 0x000fe80003f0f008 */
[----:B------:R-:W-:Y:S07]  /*44a0*/  PLOP3.LUT P0, PT, P0, PT, PT, 0x8, 0x80 ;  /* 0x000000000080781c */ /* 0x000fee000070e170 */
[----:B------:R-:W-:Y:S11]  /*44b0*/  @P2 FSETP.EQ.AND P0, PT, R35, RZ, PT ;  /* 0x000000ff2300220b */ /* 0x000ff60003f02000 */
[----:B------:R-:W-:Y:S02]  /*44c0*/  @!UPT UIADD3 URZ, UPT, UPT, URZ, URZ, URZ ;  /* 0x000000fffffff290 */ /* 0x000fe4000fffe0ff */
.L_x_75:
[----:B------:R-:W-:Y:S01]  /*44d0*/  ULEA UR15, UR13, UR7, 0x3 ;  /* 0x000000070d0f7291 */ /* 0x000fe2000f8e18ff */
[----:B------:R-:W-:Y:S02]  /*44e0*/  SHF.L.U32 R9, R32, 0x1f, RZ ;  /* 0x0000001f20097819 */ /* 0x000fe400000006ff */
[----:B------:R-:W-:Y:S04]  /*44f0*/  ELECT P4, URZ, PT ;  /* 0x0000000000ff782f */ /* 0x000fe80003880000 */
[----:B------:R-:W-:Y:S02]  /*4500*/  PLOP3.LUT P4, PT, P0, P4, PT, 0xf2, 0x2f ;  /* 0x00000000002f781c */ /* 0x000fe40000789e72 */
[----:B------:R-:W3:Y:S11]  /*4510*/  SYNCS.PHASECHK.TRANS64.TRYWAIT P2, [UR15+0x78], R9 ;  /* 0x00007809ff0075a7 */ /* 0x000ef6000804110f */
[----:B-1----:R-:W-:Y:S05]  /*4520*/  @!P4 IADD3 R8, P0, PT, R30, 0x580, RZ ;  /* 0x000005801e08c810 */ /* 0x002fea0007f1e0ff */
[----:B--2---:R-:W-:Y:S01]  /*4530*/  @!P4 IMAD.X R2, RZ, RZ, R31, P0 ;  /* 0x000000ffff02c224 */ /* 0x004fe200000e061f */
[----:B---3--:R-:W-:Y:S07]  /*4540*/  @!P2 BRA `(.L_x_76) ;  /* 0x0000003000f0a947 */ /* 0x008fee0003800000 */
.L_x_151:
[----:B------:R-:W2:Y:S01]  /*4550*/  LDC.64 R12, c[0x0][0xb18] ;  /* 0x0002c600ff0c7b82 */ /* 0x000ea20000000a00 */
[----:B------:R-:W-:Y:S01]  /*4560*/  @!P4 R2UR UR8, R2 ;  /* 0x000000000208c2ca */ /* 0x000fe200000e0000 */
[----:B------:R-:W-:Y:S01]  /*4570*/  VOTEU.ALL UP2, P4 ;  /* 0x0000000000ff7886 */ /* 0x000fe20002040000 */
[----:B------:R-:W-:Y:S01]  /*4580*/  @!P4 R2UR UR9, R8 ;  /* 0x000000000809c2ca */ /* 0x000fe200000e0000 */
[----:B------:R-:W-:Y:S01]  /*4590*/  VOTEU.ALL UP1, P4 ;  /* 0x0000000000ff7886 */ /* 0x000fe20002020000 */
[----:B-1----:R-:W-:Y:S03]  /*45a0*/  @!P4 IMAD.MOV.U32 R0, RZ, RZ, 0x1000 ;  /* 0x00001000ff00c424 */ /* 0x002fe600078e00ff */
[----:B------:R-:W1:Y:S01]  /*45b0*/  @!P1 LDC R2, c[0x0][0xb0c] ;  /* 0x0002c300ff029b82 */ /* 0x000e620000000800 */
[----:B------:R-:W-:Y:S01]  /*45c0*/  UMOV UR20, 0x0 ;  /* 0x0000000000147882 */ /* 0x000fe20000000000 */
[----:B------:R-:W-:Y:S01]  /*45d0*/  UMOV UR21, 0x10000000 ;  /* 0x1000000000157882 */ /* 0x000fe20000000000 */
[----:B------:R-:W-:Y:S01]  /*45e0*/  UMOV UR12, UR36 ;  /* 0x00000024000c7c82 */ /* 0x000fe20008000000 */
[----:B------:R-:W-:Y:S01]  /*45f0*/  UIADD3 UR14, UPT, UPT, UR13, 0x1, URZ ;  /* 0x000000010d0e7890 */ /* 0x000fe2000fffe0ff */
[----:B------:R-:W-:Y:S01]  /*4600*/  @P3 SHF.R.U32.HI R27, RZ, 0x10, R17 ;  /* 0x00000010ff1b3819 */ /* 0x000fe20000011611 */
[----:B------:R-:W-:Y:S02]  /*4610*/  VIADD R29, R29, 0x1 ;  /* 0x000000011d1d7836 */ /* 0x000fe40000000000 */
[----:B------:R-:W-:Y:S01]  /*4620*/  IMAD.U32 R9, RZ, RZ, UR8 ;  /* 0x00000008ff097e24 */ /* 0x000fe2000f8e00ff */
[----:B------:R-:W-:Y:S01]  /*4630*/  @!UP2 ULEA UR8, UR13, UR7, 0xc ;  /* 0x000000070d08a291 */ /* 0x000fe2000f8e60ff */
[----:B------:R-:W-:Y:S01]  /*4640*/  IMAD.U32 R8, RZ, RZ, UR9 ;  /* 0x00000009ff087e24 */ /* 0x000fe2000f8e00ff */
[----:B------:R-:W-:Y:S02]  /*4650*/  UIADD3 UR9, UPT, UPT, UR15, 0x60, URZ ;  /* 0x000000600f097890 */ /* 0x000fe4000fffe0ff */
[----:B------:R-:W-:Y:S01]  /*4660*/  @!P4 R2UR UR19, R9 ;  /* 0x000000000913c2ca */ /* 0x000fe200000e0000 */
[----:B------:R-:W-:Y:S01]  /*4670*/  @!UP2 UIADD3 UR8, UPT, UPT, UR8, 0x200, URZ ;  /* 0x000002000808a890 */ /* 0x000fe2000fffe0ff */
[----:B------:R-:W-:Y:S01]  /*4680*/  @!P4 R2UR UR18, R8 ;  /* 0x000000000812c2ca */ /* 0x000fe200000e0000 */
[----:B------:R-:W-:Y:S01]  /*4690*/  UISETP.NE.AND UP5, UPT, UR14, 0x3, UPT ;  /* 0x000000030e00788c */ /* 0x000fe2000bfa5270 */
[----:B------:R-:W3:Y:S01]  /*46a0*/  LDC.64 R8, c[0x0][0xb10] ;  /* 0x0002c400ff087b82 */ /* 0x000ee20000000a00 */
[----:B------:R-:W-:Y:S02]  /*46b0*/  UPRMT UR16, UR37, 0x654, UR9 ;  /* 0x0000065425107896 */ /* 0x000fe40008000009 */
[----:B------:R-:W-:Y:S02]  /*46c0*/  USEL UR17, URZ, 0x1, UP5 ;  /* 0x00000001ff117887 */ /* 0x000fe4000a800000 */
[----:B------:R-:W-:Y:S04]  /*46d0*/  USEL UR14, UR14, URZ, UP5 ;  /* 0x000000ff0e0e7287 */ /* 0x000fe8000a800000 */
[----:B------:R-:W-:Y:S01]  /*46e0*/  ULEA UR13, UR14, UR7, 0x3 ;  /* 0x000000070e0d7291 */ /* 0x000fe2000f8e18ff */
[----:B------:R-:W-:Y:S01]  /*46f0*/  LOP3.LUT R32, R32, UR17, RZ, 0x3c, !PT ;  /* 0x0000001120207c12 */ /* 0x000fe2000f8e3cff */
[----:B------:R1:W-:Y:S01]  /*4700*/  @!UP1 UTMALDG.3D [UR8], [UR18], desc[UR20] ;  /* 0x00001408120095b4 */ /* 0x0003e20008011000 */
[----:B------:R5:W-:Y:S02]  /*4710*/  @!P4 SYNCS.ARRIVE.TRANS64.RED.A0TR RZ, [UR15+0x60], R0 ;  /* 0x00006000ffffc9a7 */ /* 0x000be4000830040f */
[----:B------:R-:W-:Y:S01]  /*4720*/  SHF.L.U32 R20, R32, 0x1f, RZ ;  /* 0x0000001f20147819 */ /* 0x000fe200000006ff */
[C---:B---3--:R-:W-:Y:S01]  /*4730*/  @!P1 IMAD.HI.U32 R8, R11.reuse, R8, RZ ;  /* 0x000000080b089227 */ /* 0x048fe200078e00ff */
[----:B--2---:R-:W-:Y:S02]  /*4740*/  @!P1 ISETP.NE.AND P0, PT, R12, 0x1, PT ;  /* 0x000000010c00980c */ /* 0x004fe40003f05270 */
[----:B-1----:R-:W-:Y:S01]  /*4750*/  @!P1 ISETP.NE.AND P2, PT, R2, 0x1, PT ;  /* 0x000000010200980c */ /* 0x002fe20003f45270 */
[----:B------:R-:W-:Y:S01]  /*4760*/  SYNCS.ARRIVE.TRANS64.RED.A1T0 RZ, [UR16], RZ ;  /* 0x000000ffffff79a7 */ /* 0x000fe20008100410 */
[C---:B------:R-:W-:Y:S01]  /*4770*/  @!P1 IMAD.HI.U32 R13, R10.reuse, R13, RZ ;  /* 0x0000000d0a0d9227 */ /* 0x040fe200078e00ff */
[----:B------:R-:W-:Y:S04]  /*4780*/  @!P1 SHF.R.U32.HI R8, RZ, R9, R8 ;  /* 0x00000009ff089219 */ /* 0x000fe80000011608 */
[----:B------:R-:W-:Y:S01]  /*4790*/  @!P1 SEL R8, R11, R8, !P2 ;  /* 0x000000080b089207 */ /* 0x000fe20005000000 */
[----:B------:R-:W1:Y:S01]  /*47a0*/  SYNCS.PHASECHK.TRANS64.TRYWAIT P5, [UR13+0x78], R20 ;  /* 0x00007814ff0075a7 */ /* 0x000e6200080a110d */
[----:B-----5:R-:W2:Y:S02]  /*47b0*/  @!P1 LDC R0, c[0x0][0xb20] ;  /* 0x0002c800ff009b82 */ /* 0x020ea40000000800 */
[----:B--2---:R-:W-:Y:S04]  /*47c0*/  @!P1 SHF.R.U32.HI R0, RZ, R0, R13 ;  /* 0x00000000ff009219 */ /* 0x004fe8000001160d */
[----:B------:R-:W-:Y:S05]  /*47d0*/  @!P1 SEL R9, R10, R0, !P0 ;  /* 0x000000000a099207 */ /* 0x000fea0004000000 */
[----:B------:R-:W-:Y:S02]  /*47e0*/  @!P1 IMAD.IADD R0, R9, 0x1, -R8 ;  /* 0x0000000109009824 */ /* 0x000fe400078e0a08 */
[----:B------:R-:W-:Y:S02]  /*47f0*/  @!P1 IMAD.IADD R8, R8, 0x1, -R9 ;  /* 0x0000000108089824 */ /* 0x000fe400078e0a09 */
[----:B------:R-:W-:Y:S02]  /*4800*/  @!P1 IMAD R11, R0, R2, R11 ;  /* 0x00000002000b9224 */ /* 0x000fe400078e020b */
[----:B------:R-:W-:Y:S01]  /*4810*/  @!P1 IMAD R10, R8, R12, R10 ;  /* 0x0000000c080a9224 */ /* 0x000fe200078e020a */
[----:B-1----:R-:W-:Y:S06]  /*4820*/  @!P5 BRA `(.L_x_77) ;  /* 0x000000300050d947 */ /* 0x002fec0003800000 */
.L_x_153:
[----:B------:R-:W-:Y:S01]  /*4830*/  @!P4 IADD3 R2, P0, PT, R30, 0x580, RZ ;  /* 0x000005801e02c810 */ /* 0x000fe20007f1e0ff */
[----:B------:R-:W-:Y:S01]  /*4840*/  UMOV UR18, 0x0 ;  /* 0x0000000000127882 */ /* 0x000fe20000000000 */
[----:B------:R-:W-:Y:S01]  /*4850*/  UMOV UR19, 0x10000000 ;  /* 0x1000000000137882 */ /* 0x000fe20000000000 */
[----:B------:R-:W-:Y:S01]  /*4860*/  VOTEU.ALL UP1, P4 ;  /* 0x0000000000ff7886 */ /* 0x000fe20002020000 */
[----:B------:R-:W-:Y:S01]  /*4870*/  @!P4 R2UR UR9, R2 ;  /* 0x000000000209c2ca */ /* 0x000fe200000e0000 */
[----:B-1----:R-:W-:Y:S01]  /*4880*/  @!P4 IMAD.X R0, RZ, RZ, R31, P0 ;  /* 0x000000ffff00c224 */ /* 0x002fe200000e061f */
[----:B------:R-:W-:Y:S01]  /*4890*/  UMOV UR12, UR36 ;  /* 0x00000024000c7c82 */ /* 0x000fe20008000000 */
[----:B------:R-:W-:Y:S01]  /*48a0*/  @P3 R2UR UR36, R27 ;  /* 0x000000001b2432ca */ /* 0x000fe200000e0000 */
[----:B------:R-:W-:Y:S01]  /*48b0*/  @!UP1 ULEA UR15, UR14, UR7, 0xc ;  /* 0x000000070e0f9291 */ /* 0x000fe2000f8e60ff */
[----:B------:R-:W-:Y:S01]  /*48c0*/  ISETP.NE.AND P0, PT, R29, 0x2, PT ;  /* 0x000000021d00780c */ /* 0x000fe20003f05270 */
[----:B------:R-:W-:Y:S01]  /*48d0*/  @!UP1 UIADD3 UR10, UPT, UPT, UR10, 0x20, URZ ;  /* 0x000000200a0a9890 */ /* 0x000fe2000fffe0ff */
[----:B------:R-:W-:Y:S01]  /*48e0*/  @!P4 R2UR UR8, R0 ;  /* 0x000000000008c2ca */ /* 0x000fe200000e0000 */
[----:B------:R-:W-:Y:S01]  /*48f0*/  IMAD.IADD R20, R10, 0x1, R58 ;  /* 0x000000010a147824 */ /* 0x000fe200078e023a */
[----:B------:R-:W-:Y:S01]  /*4900*/  SEL R0, RZ, 0x1, P0 ;  /* 0x00000001ff007807 */ /* 0x000fe20000000000 */
[----:B------:R-:W-:Y:S01]  /*4910*/  IMAD.IADD R21, R11, 0x1, R59 ;  /* 0x000000010b157824 */ /* 0x000fe200078e023b */
[----:B------:R-:W-:Y:S02]  /*4920*/  SEL R29, R29, RZ, P0 ;  /* 0x000000ff1d1d7207 */ /* 0x000fe40000000000 */
[----:B------:R-:W-:Y:S01]  /*4930*/  IMAD.U32 R8, RZ, RZ, UR9 ;  /* 0x00000009ff087e24 */ /* 0x000fe2000f8e00ff */
[----:B------:R-:W-:Y:S01]  /*4940*/  UIADD3 UR9, UPT, UPT, UR13, 0x60, URZ ;  /* 0x000000600d097890 */ /* 0x000fe2000fffe0ff */
[----:B------:R-:W-:Y:S03]  /*4950*/  LOP3.LUT R28, R28, R0, RZ, 0x3c, !PT ;  /* 0x000000001c1c7212 */ /* 0x000fe600078e3cff */
[----:B------:R-:W-:Y:S02]  /*4960*/  @!P4 R2UR UR16, R8 ;  /* 0x000000000810c2ca */ /* 0x000fe400000e0000 */
[----:B------:R-:W-:Y:S01]  /*4970*/  IMAD.U32 R9, RZ, RZ, UR8 ;  /* 0x00000008ff097e24 */ /* 0x000fe2000f8e00ff */
[----:B------:R-:W-:Y:S01]  /*4980*/  @!UP1 UIADD3 UR8, UPT, UPT, UR15, 0x200, URZ ;  /* 0x000002000f089890 */ /* 0x000fe2000fffe0ff */
[----:B------:R-:W-:Y:S01]  /*4990*/  VOTEU.ALL UP1, P4 ;  /* 0x0000000000ff7886 */ /* 0x000fe20002020000 */
[----:B------:R-:W-:Y:S02]  /*49a0*/  UPRMT UR15, UR37, 0x654, UR9 ;  /* 0x00000654250f7896 */ /* 0x000fe40008000009 */
[----:B------:R-:W-:Y:S11]  /*49b0*/  @!P4 R2UR UR17, R9 ;  /* 0x000000000911c2ca */ /* 0x000ff600000e0000 */
[----:B------:R-:W-:Y:S02]  /*49c0*/  @!UPT UIADD3 URZ, UPT, UPT, URZ, URZ, URZ ;  /* 0x000000fffffff290 */ /* 0x000fe4000fffe0ff */
[----:B------:R2:W-:Y:S01]  /*49d0*/  @!UP1 UTMALDG.3D [UR8], [UR16], desc[UR18] ;  /* 0x00001208100095b4 */ /* 0x0005e20008011000 */
[----:B------:R2:W-:Y:S01]  /*49e0*/  @!P4 SYNCS.ARRIVE.TRANS64.RED.A0TR RZ, [UR13+0x60], R25 ;  /* 0x00006019ffffc9a7 */ /* 0x0005e2000830040d */
[----:B------:R-:W-:Y:S04]  /*49f0*/  UIADD3 UR13, UPT, UPT, UR14, 0x1, URZ ;  /* 0x000000010e0d7890 */ /* 0x000fe8000fffe0ff */
[----:B------:R-:W-:Y:S04]  /*4a00*/  UISETP.NE.AND UP1, UPT, UR13, 0x3, UPT ;  /* 0x000000030d00788c */ /* 0x000fe8000bf25270 */
[----:B------:R-:W-:Y:S02]  /*4a10*/  USEL UR14, URZ, 0x1, UP1 ;  /* 0x00000001ff0e7887 */ /* 0x000fe40008800000 */
[----:B------:R-:W-:Y:S02]  /*4a20*/  USEL UR13, UR13, URZ, UP1 ;  /* 0x000000ff0d0d7287 */ /* 0x000fe40008800000 */
[----:B------:R-:W-:Y:S02]  /*4a30*/  UPLOP3.LUT UP1, UPT, UPT, UPT, UPT, 0x80, 0x8 ;  /* 0x000000000008789c */ /* 0x000fe40003f2f070 */
[----:B------:R-:W-:Y:S01]  /*4a40*/  LOP3.LUT R32, R32, UR14, RZ, 0x3c, !PT ;  /* 0x0000000e20207c12 */ /* 0x000fe2000f8e3cff */
[----:B------:R-:W-:Y:S01]  /*4a50*/  SYNCS.ARRIVE.TRANS64.RED.A1T0 RZ, [UR15], RZ ;  /* 0x000000ffffff79a7 */ /* 0x000fe2000810040f */
[----:B------:R-:W-:Y:S07]  /*4a60*/  @P3 BRA `(.L_x_78) ;  /* 0xfffffff4001c3947 */ /* 0x000fee000383ffff */
[----:B------:R-:W-:Y:S01]  /*4a70*/  UIADD3 UR7, UPT, UPT, UR7, 0x78, URZ ;  /* 0x0000007807077890 */ /* 0x000fe2000fffe0ff */
[----:B------:R-:W-:-:S03]  /*4a80*/  SHF.L.U32 R2, R32, 0x1f, RZ ;  /* 0x0000001f20027819 */ /* 0x000fc600000006ff */
[----:B------:R-:W-:-:S09]  /*4a90*/  ULEA UR4, UR13, UR7, 0x3 ;  /* 0x000000070d047291 */ /* 0x000fd2000f8e18ff */
[----:B------:R-:W1:Y:S02]  /*4aa0*/  SYNCS.PHASECHK.TRANS64.TRYWAIT P0, [UR4], R2 ;  /* 0x00000002ff0075a7 */ /* 0x000e640008001104 */
[----:B-1----:R-:W-:Y:S05]  /*4ab0*/  @!P0 BRA `(.L_x_79) ;  /* 0x0000002c00c48947 */ /* 0x002fea0003800000 */
.L_x_155:
        /* <DEDUP_REMOVED lines=9> */
.L_x_157:
[----:B------:R-:W-:-:S04]  /*4b50*/  UIADD3 UR5, UPT, UPT, UR5, 0x1, URZ ;  /* 0x0000000105057890 */ /* 0x000fc8000fffe0ff */
[----:B------:R-:W-:-:S04]  /*4b60*/  UISETP.NE.AND UP0, UPT, UR5, 0x3, UPT ;  /* 0x000000030500788c */ /* 0x000fc8000bf05270 */
[----:B------:R-:W-:Y:S02]  /*4b70*/  USEL UR4, URZ, 0x1, UP0 ;  /* 0x00000001ff047887 */ /* 0x000fe40008000000 */
[----:B------:R-:W-:-:S04]  /*4b80*/  USEL UR5, UR5, URZ, UP0 ;  /* 0x000000ff05057287 */ /* 0x000fc80008000000 */
[----:B------:R-:W-:Y:S01]  /*4b90*/  ULEA UR5, UR5, UR7, 0x3 ;  /* 0x0000000705057291 */ /* 0x000fe2000f8e18ff */
[----:B-1----:R-:W-:-:S04]  /*4ba0*/  LOP3.LUT R2, R32, UR4, RZ, 0x3c, !PT ;  /* 0x0000000420027c12 */ /* 0x002fc8000f8e3cff */
[----:B------:R-:W-:Y:S01]  /*4bb0*/  SHF.L.U32 R2, R2, 0x1f, RZ ;  /* 0x0000001f02027819 */ /* 0x000fe200000006ff */
[----:B------:R-:W-:-:S07]  /*4bc0*/  IMAD.U32 R0, RZ, RZ, UR5 ;  /* 0x00000005ff007e24 */ /* 0x000fce000f8e00ff */
.L_x_81:
[----:B-1----:R1:W3:Y:S02]  /*4bd0*/  SYNCS.PHASECHK.TRANS64.TRYWAIT P0, [R0+URZ], R2 ;  /* 0x00000002000075a7 */ /* 0x0022e400080011ff */
[----:B---3--:R-:W-:Y:S05]  /*4be0*/  @!P0 NANOSLEEP.SYNCS 0x989680 ;  /* 0x009896800000895d */ /* 0x008fea0003900000 */
[----:B------:R-:W3:Y:S02]  /*4bf0*/  @!P0 SYNCS.PHASECHK.TRANS64 P0, [R0+URZ], R2 ;  /* 0x00000002000085a7 */ /* 0x000ee400080010ff */
[----:B--23--:R-:W-:Y:S05]  /*4c00*/  @P0 EXIT ;  /* 0x000000000000094d */ /* 0x00cfea0003800000 */
[----:B------:R-:W-:Y:S05]  /*4c10*/  BRA `(.L_x_81) ;  /* 0xfffffffc00ec7947 */ /* 0x000fea000383ffff */
.L_x_69:
[----:B------:R-:W-:-:S06]  /*4c20*/  UISETP.GE.AND UP1, UPT, UR8, 0x4, UPT ;  /* 0x000000040800788c */ /* 0x000fcc000bf26270 */
[----:B------:R-:W-:-:S13]  /*4c30*/  PLOP3.LUT P0, PT, PT, PT, UP1, 0x80, 0x8 ;  /* 0x000000000008781c */ /* 0x000fda0003f0f018 */
[----:B------:R-:W-:Y:S05]  /*4c40*/  @!P0 EXIT ;  /* 0x000000000000894d */ /* 0x000fea0003800000 */
[----:B------:R-:W-:Y:S01]  /*4c50*/  BAR.SYNC.DEFER_BLOCKING 0x6, 0xa0 ;  /* 0x0182800000007b1d */ /* 0x000fe20000010000 */
[C---:B------:R-:W-:Y:S01]  /*4c60*/  IMAD.SHL.U32 R3, R70.reuse, 0x20, RZ ;  /* 0x0000002046037824 */ /* 0x040fe200078e00ff */
[C---:B------:R-:W-:Y:S01]  /*4c70*/  LOP3.LUT P0, RZ, R70.reuse, 0x4, RZ, 0xc0, !PT ;  /* 0x0000000446ff7812 */ /* 0x040fe2000780c0ff */
[C---:B------:R-:W-:Y:S02]  /*4c80*/  IMAD.SHL.U32 R64, R70.reuse, 0x10, RZ ;  /* 0x0000001046407824 */ /* 0x040fe400078e00ff */
[C---:B------:R-:W-:Y:S01]  /*4c90*/  IMAD.SHL.U32 R2, R70.reuse, 0x4, RZ ;  /* 0x0000000446027824 */ /* 0x040fe200078e00ff */
[----:B------:R-:W-:Y:S02]  /*4ca0*/  UMOV UR48, 0x400 ;  /* 0x0000040000307882 */ /* 0x000fe40000000000 */
[----:B------:R-:W1:Y:S01]  /*4cb0*/  LDC R63, c[0x0][0x370] ;  /* 0x0000dc00ff3f7b82 */ /* 0x000e620000000800 */
[----:B------:R-:W-:Y:S01]  /*4cc0*/  ULEA UR48, UR37, UR48, 0x18 ;  /* 0x0000003025307291 */ /* 0x000fe2000f8ec0ff */
[----:B------:R-:W-:Y:S01]  /*4cd0*/  LOP3.LUT R4, R3, 0xc0, RZ, 0xc0, !PT ;  /* 0x000000c003047812 */ /* 0x000fe200078ec0ff */
[----:B------:R-:W-:Y:S01]  /*4ce0*/  IMAD.U32 R32, R70, 0x10000, RZ ;  /* 0x0001000046207824 */ /* 0x000fe200078e00ff */
[----:B------:R-:W-:Y:S01]  /*4cf0*/  LOP3.LUT R64, R64, 0x600, RZ, 0xc0, !PT ;  /* 0x0000060040407812 */ /* 0x000fe200078ec0ff */
[----:B------:R-:W-:Y:S01]  /*4d00*/  IMAD.MOV.U32 R69, RZ, RZ, 0x10 ;  /* 0x00000010ff457424 */ /* 0x000fe200078e00ff */
[----:B------:R-:W-:Y:S01]  /*4d10*/  LOP3.LUT R2, R4, 0x18, R2, 0xf8, !PT ;  /* 0x0000001804027812 */ /* 0x000fe200078ef802 */
[----:B------:R-:W-:Y:S01]  /*4d20*/  IMAD.MOV.U32 R31, RZ, RZ, RZ ;  /* 0x000000ffff1f7224 */ /* 0x000fe200078e00ff */
[----:B------:R-:W2:Y:S01]  /*4d30*/  LDC R28, c[0x0][0xb0c] ;  /* 0x0002c300ff1c7b82 */ /* 0x000ea20000000800 */
[----:B------:R-:W-:Y:S01]  /*4d40*/  SHF.R.U32.HI R4, RZ, 0x1, R70 ;  /* 0x00000001ff047819 */ /* 0x000fe20000011646 */
[----:B------:R-:W-:Y:S01]  /*4d50*/  IMAD.MOV.U32 R68, RZ, RZ, RZ ;  /* 0x000000ffff447224 */ /* 0x000fe200078e00ff */
[--C-:B------:R-:W-:Y:S01]  /*4d60*/  LOP3.LUT R64, R64, 0x20, R3.reuse, 0xf8, !PT ;  /* 0x0000002040407812 */ /* 0x100fe200078ef803 */
[----:B------:R-:W-:Y:S01]  /*4d70*/  IMAD.MOV.U32 R73, RZ, RZ, RZ ;  /* 0x000000ffff497224 */ /* 0x000fe200078e00ff */
[----:B------:R-:W-:Y:S01]  /*4d80*/  LOP3.LUT R32, R32, 0x600000, RZ, 0xc0, !PT ;  /* 0x0060000020207812 */ /* 0x000fe200078ec0ff */
[----:B------:R-:W-:Y:S01]  /*4d90*/  IMAD.MOV.U32 R67, RZ, RZ, RZ ;  /* 0x000000ffff437224 */ /* 0x000fe200078e00ff */
[----:B------:R-:W-:Y:S01]  /*4da0*/  LOP3.LUT R2, R2, 0x8, R4, 0x78, !PT ;  /* 0x0000000802027812 */ /* 0x000fe200078e7804 */
[----:B------:R-:W4:Y:S01]  /*4db0*/  LDC R61, c[0x0][0xb20] ;  /* 0x0002c800ff3d7b82 */ /* 0x000f220000000800 */
[----:B------:R-:W3:Y:S01]  /*4dc0*/  LDS R0, [UR48+0x150] ;  /* 0x00015030ff007984 */ /* 0x000ee20008000800 */
[----:B------:R-:W-:Y:S01]  /*4dd0*/  LOP3.LUT R64, R64, 0x100, R3, 0xf8, !PT ;  /* 0x0000010040407812 */ /* 0x000fe200078ef803 */
[----:B------:R-:W1:Y:S01]  /*4de0*/  LDCU.64 UR54, c[0x0][0x348] ;  /* 0x00006900ff3677ac */ /* 0x000e620008000a00 */
[----:B------:R-:W-:-:S02]  /*4df0*/  LOP3.LUT R70, R70, 0x60, RZ, 0xc0, !PT ;  /* 0x0000006046467812 */ /* 0x000fc400078ec0ff */
[----:B------:R-:W-:Y:S01]  /*4e00*/  LOP3.LUT R64, R64, R2, RZ, 0xfc, !PT ;  /* 0x0000000240407212 */ /* 0x000fe200078efcff */
[----:B------:R-:W1:Y:S01]  /*4e10*/  LDCU.64 UR38, c[0x0][0x888] ;  /* 0x00011100ff2677ac */ /* 0x000e620008000a00 */
[----:B------:R-:W1:Y:S01]  /*4e20*/  LDC R27, c[0x0][0xb30] ;  /* 0x0002cc00ff1b7b82 */ /* 0x000e620000000800 */
[----:B------:R-:W-:Y:S01]  /*4e30*/  SEL R69, R69, 0xfffffff0, !P0 ;  /* 0xfffffff045457807 */ /* 0x000fe20004000000 */
[----:B------:R-:W1:Y:S01]  /*4e40*/  LDCU.64 UR44, c[0x0][0x890] ;  /* 0x00011200ff2c77ac */ /* 0x000e620008000a00 */
[----:B------:R-:W-:-:S05]  /*4e50*/  UMOV UR51, 0x1 ;  /* 0x0000000100337882 */ /* 0x000fca0000000000 */
[----:B------:R-:W1:Y:S01]  /*4e60*/  LDC.64 R56, c[0x0][0xb10] ;  /* 0x0002c400ff387b82 */ /* 0x000e620000000a00 */
[----:B------:R-:W-:Y:S01]  /*4e70*/  UMOV UR56, URZ ;  /* 0x000000ff00387c82 */ /* 0x000fe20008000000 */
[----:B------:R-:W-:Y:S01]  /*4e80*/  UIADD3 UR52, UPT, UPT, UR48, 0x200, URZ ;  /* 0x0000020030347890 */ /* 0x000fe2000fffe0ff */
[----:B------:R-:W-:Y:S01]  /*4e90*/  UMOV UR50, URZ ;  /* 0x000000ff00327c82 */ /* 0x000fe20008000000 */
[----:B------:R-:W-:-:S04]  /*4ea0*/  UMOV UR49, URZ ;  /* 0x000000ff00317c82 */ /* 0x000fc80008000000 */
[----:B------:R-:W1:Y:S08]  /*4eb0*/  LDC.64 R24, c[0x0][0xb18] ;  /* 0x0002c600ff187b82 */ /* 0x000e700000000a00 */
[----:B------:R-:W1:Y:S08]  /*4ec0*/  LDC.64 R22, c[0x0][0xb28] ;  /* 0x0002ca00ff167b82 */ /* 0x000e700000000a00 */
[----:B------:R-:W1:Y:S01]  /*4ed0*/  LDC.64 R54, c[0x0][0x8b0] ;  /* 0x00022c00ff367b82 */ /* 0x000e620000000a00 */
[----:B---3--:R-:W-:-:S07]  /*4ee0*/  IMAD.IADD R32, R0, 0x1, R32 ;  /* 0x0000000100207824 */ /* 0x008fce00078e0220 */
[----:B------:R-:W3:Y:S08]  /*4ef0*/  LDC.64 R52, c[0x0][0x8a8] ;  /* 0x00022a00ff347b82 */ /* 0x000ef00000000a00 */
[----:B--2-4-:R-:W1:Y:S02]  /*4f00*/  LDC R62, c[0x0][0x374] ;  /* 0x0000dd00ff3e7b82 */ /* 0x014e640000000800 */
.L_x_112:
[----:B------:R-:W-:Y:S02]  /*4f10*/  LEA R0, R73, UR48, 0x3 ;  /* 0x0000003049007c11 */ /* 0x000fe4000f8e18ff */
[----:B------:R-:W-:Y:S02]  /*4f20*/  SHF.L.U32 R2, R67, 0x1f, RZ ;  /* 0x0000001f43027819 */ /* 0x000fe400000006ff */
[----:B-1----:R-:W-:Y:S02]  /*4f30*/  LEA R16, R73, UR48, 0x4 ;  /* 0x0000003049107c11 */ /* 0x002fe4000f8e20ff */
[----:B------:R-:W2:Y:S02]  /*4f40*/  SYNCS.PHASECHK.TRANS64.TRYWAIT P0, [R0+URZ+0xa0], R2 ;  /* 0x0000a002000075a7 */ /* 0x000ea400080011ff */
[----:B--2---:R-:W-:Y:S05]  /*4f50*/  @!P0 BRA `(.L_x_82) ;  /* 0x0000002800cc8947 */ /* 0x004fea0003800000 */
.L_x_158:
[----:B------:R-:W4:Y:S01]  /*4f60*/  LDC.64 R10, c[0x0][0xb10] ;  /* 0x0002c400ff0a7b82 */ /* 0x000f220000000a00 */
[----:B------:R-:W3:Y:S01]  /*4f70*/  LDS.128 R16, [R16+0x130] ;  /* 0x0001300010107984 */ /* 0x000ee20000000c00 */
[----:B-1----:R-:W-:Y:S01]  /*4f80*/  ISETP.NE.AND P1, PT, R27, 0x1, PT ;  /* 0x000000011b00780c */ /* 0x002fe20003f25270 */
[----:B--2---:R-:W-:Y:S01]  /*4f90*/  VIADD R0, R0, 0xb0 ;  /* 0x000000b000007836 */ /* 0x004fe20000000000 */
[----:B------:R-:W-:Y:S04]  /*4fa0*/  ISETP.GE.AND P0, PT, R26, 0x1, PT ;  /* 0x000000011a00780c */ /* 0x000fe80003f06270 */
[----:B------:R-:W1:Y:S01]  /*4fb0*/  LDC.64 R8, c[0x0][0xb18] ;  /* 0x0002c600ff087b82 */ /* 0x000e620000000a00 */
[----:B------:R-:W-:Y:S01]  /*4fc0*/  PRMT R0, RZ, 0x654, R0 ;  /* 0x00000654ff007816 */ /* 0x000fe20000000000 */
[----:B------:R-:W-:Y:S01]  /*4fd0*/  @!PT LDS RZ, [RZ] ;  /* 0x00000000fffff984 */ /* 0x000fe20000000800 */
[----:B------:R-:W-:Y:S01]  /*4fe0*/  @!PT LDS RZ, [RZ] ;  /* 0x00000000fffff984 */ /* 0x000fe20000000800 */
[----:B------:R-:W-:Y:S01]  /*4ff0*/  @!PT LDS RZ, [RZ] ;  /* 0x00000000fffff984 */ /* 0x000fe20000000800 */
[----:B------:R-:W-:Y:S01]  /*5000*/  @!PT LDS RZ, [RZ] ;  /* 0x00000000fffff984 */ /* 0x000fe20000000800 */
[----:B------:R2:W-:Y:S06]  /*5010*/  MEMBAR.ALL.CTA ;  /* 0x0000000000007992 */ /* 0x0005ec0000008000 */
[----:B--2---:R-:W2:Y:S01]  /*5020*/  FENCE.VIEW.ASYNC.S ;  /* 0x00000000000073c6 */ /* 0x004ea20000000000 */
[----:B------:R-:W1:Y:S08]  /*5030*/  @!P1 LDC R12, c[0x0][0xb20] ;  /* 0x0002c800ff0c9b82 */ /* 0x000e700000000800 */
[----:B------:R-:W1:Y:S01]  /*5040*/  @!P1 LDC R7, c[0x0][0xb0c] ;  /* 0x0002c300ff079b82 */ /* 0x000e620000000800 */
[----:B--2---:R2:W-:Y:S01]  /*5050*/  SYNCS.ARRIVE.TRANS64.RED.A1T0 RZ, [R0+URZ], RZ ;  /* 0x000000ff00ff79a7 */ /* 0x0045e200081004ff */
[----:B---3--:R-:W-:Y:S04]  /*5060*/  LOP3.LUT P4, RZ, R18, 0x1, RZ, 0xc0, !PT ;  /* 0x0000000112ff7812 */ /* 0x008fe8000788c0ff */
[----:B------:R-:W-:Y:S09]  /*5070*/  P2R R71, PR, RZ, 0x10 ;  /* 0x00000010ff477803 */ /* 0x000ff20000000000 */
[----:B------:R-:W-:Y:S02]  /*5080*/  @P4 MOV R30, R16 ;  /* 0x00000010001e4202 */ /* 0x000fe40000000f00 */
[----:B------:R-:W-:Y:S01]  /*5090*/  @P4 LOP3.LUT R29, R17, 0xffff, RZ, 0xc0, !PT ;  /* 0x0000ffff111d4812 */ /* 0x000fe200078ec0ff */
[----:B--2-4-:R-:W-:Y:S06]  /*50a0*/  @!P0 BRA `(.L_x_83) ;  /* 0x0000000000a48947 */ /* 0x014fec0003800000 */
[----:B------:R-:W-:Y:S01]  /*50b0*/  IMAD.HI.U32 R0, R62, R25, RZ ;  /* 0x000000193e007227 */ /* 0x000fe200078e00ff */
[----:B------:R-:W-:Y:S02]  /*50c0*/  ISETP.NE.AND P0, PT, R24, 0x1, PT ;  /* 0x000000011800780c */ /* 0x000fe40003f05270 */
[----:B------:R-:W-:Y:S01]  /*50d0*/  ISETP.NE.AND P2, PT, R26, 0x1, PT ;  /* 0x000000011a00780c */ /* 0x000fe20003f45270 */
[----:B------:R-:W-:Y:S01]  /*50e0*/  IMAD.HI.U32 R4, R63, R56, RZ ;  /* 0x000000383f047227 */ /* 0x000fe200078e00ff */
[----:B------:R-:W-:Y:S02]  /*50f0*/  SHF.R.U32.HI R0, RZ, R61, R0 ;  /* 0x0000003dff007219 */ /* 0x000fe40000011600 */
[----:B------:R-:W-:Y:S01]  /*5100*/  ISETP.NE.AND P3, PT, R28, 0x1, PT ;  /* 0x000000011c00780c */ /* 0x000fe20003f65270 */
[----:B------:R-:W-:Y:S01]  /*5110*/  IMAD.HI.U32 R6, R29, R25, RZ ;  /* 0x000000191d067227 */ /* 0x000fe200078e00ff */
[-C--:B------:R-:W-:Y:S02]  /*5120*/  SHF.R.U32.HI R4, RZ, R57.reuse, R4 ;  /* 0x00000039ff047219 */ /* 0x080fe40000011604 */
[----:B------:R-:W-:Y:S01]  /*5130*/  SEL R0, R62, R0, !P0 ;  /* 0x000000003e007207 */ /* 0x000fe20004000000 */
[----:B------:R-:W-:Y:S01]  /*5140*/  IMAD.HI.U32 R5, R30, R56, RZ ;  /* 0x000000381e057227 */ /* 0x000fe200078e00ff */
[----:B------:R-:W-:Y:S03]  /*5150*/  SEL R4, R63, R4, !P3 ;  /* 0x000000043f047207 */ /* 0x000fe60005800000 */
[-C--:B------:R-:W-:Y:S01]  /*5160*/  IMAD.HI.U32 R3, R0, R22.reuse, RZ ;  /* 0x0000001600037227 */ /* 0x080fe200078e00ff */
[----:B------:R-:W-:Y:S03]  /*5170*/  SHF.R.U32.HI R5, RZ, R57, R5 ;  /* 0x00000039ff057219 */ /* 0x000fe60000011605 */
[----:B------:R-:W-:Y:S01]  /*5180*/  IMAD.HI.U32 R2, R4, R22, RZ ;  /* 0x0000001604027227 */ /* 0x000fe200078e00ff */
[----:B------:R-:W-:Y:S02]  /*5190*/  @P2 SHF.R.U32.HI R0, RZ, R23, R3 ;  /* 0x00000017ff002219 */ /* 0x000fe40000011603 */
[----:B------:R-:W-:Y:S02]  /*51a0*/  SHF.R.U32.HI R3, RZ, R61, R6 ;  /* 0x0000003dff037219 */ /* 0x000fe40000011606 */
[----:B------:R-:W-:Y:S01]  /*51b0*/  @P2 SHF.R.U32.HI R4, RZ, R23, R2 ;  /* 0x00000017ff042219 */ /* 0x000fe20000011602 */
[----:B------:R-:W-:Y:S01]  /*51c0*/  IMAD R0, R26, R0, RZ ;  /* 0x000000001a007224 */ /* 0x000fe200078e02ff */
[----:B------:R-:W-:Y:S02]  /*51d0*/  SEL R3, R29, R3, !P0 ;  /* 0x000000031d037207 */ /* 0x000fe40004000000 */
[----:B------:R-:W-:Y:S01]  /*51e0*/  SEL R2, R30, R5, !P3 ;  /* 0x000000051e027207 */ /* 0x000fe20005800000 */
[----:B------:R-:W-:Y:S01]  /*51f0*/  IMAD R5, R26, R4, RZ ;  /* 0x000000041a057224 */ /* 0x000fe200078e02ff */
[C---:B------:R-:W-:Y:S01]  /*5200*/  ISETP.GE.AND P0, PT, R3.reuse, R0, PT ;  /* 0x000000000300720c */ /* 0x040fe20003f06270 */
[C---:B------:R-:W-:Y:S03]  /*5210*/  IMAD.HI.U32 R0, R3.reuse, R22, RZ ;  /* 0x0000001603007227 */ /* 0x040fe600078e00ff */
[C---:B------:R-:W-:Y:S02]  /*5220*/  ISETP.GE.OR P0, PT, R2.reuse, R5, P0 ;  /* 0x000000050200720c */ /* 0x040fe40000706670 */
[----:B------:R-:W-:Y:S04]  /*5230*/  SHF.R.U32.HI R0, RZ, R23, R0 ;  /* 0x00000017ff007219 */ /* 0x000fe80000011600 */
[C---:B------:R-:W-:Y:S05]  /*5240*/  SEL R6, R3.reuse, R0, !P2 ;  /* 0x0000000003067207 */ /* 0x040fea0005000000 */
        /* <DEDUP_REMOVED lines=14> */
[----:B------:R-:W-:Y:S07]  /*5330*/  IMAD R29, R3, R24, R29 ;  /* 0x00000018031d7224 */ /* 0x000fee00078e021d */
.L_x_83:
[----:B-1----:R-:W-:Y:S01]  /*5340*/  @!P1 ISETP.NE.AND P0, PT, R8, 0x1, PT ;  /* 0x000000010800980c */ /* 0x002fe20003f05270 */
[----:B------:R-:W-:Y:S01]  /*5350*/  @!P1 IMAD.HI.U32 R0, R30, R10, RZ ;  /* 0x0000000a1e009227 */ /* 0x000fe200078e00ff */
[----:B------:R-:W-:Y:S01]  /*5360*/  @!P1 ISETP.NE.AND P2, PT, R7, 0x1, PT ;  /* 0x000000010700980c */ /* 0x000fe20003f45270 */
[----:B------:R-:W-:Y:S01]  /*5370*/  ULOP3.LUT UP0, URZ, UR52, 0x1b0, URZ, 0xc0, !UPT ;  /* 0x000001b034ff7892 */ /* 0x000fe2000f80c0ff */
[----:B------:R-:W-:Y:S01]  /*5380*/  R2UR UR42, R21 ;  /* 0x00000000152a72ca */ /* 0x000fe200000e0000 */
[----:B------:R-:W-:Y:S01]  /*5390*/  @!P1 IMAD.HI.U32 R2, R29, R9, RZ ;  /* 0x000000091d029227 */ /* 0x000fe200078e00ff */
[----:B------:R-:W-:Y:S02]  /*53a0*/  @!P1 SHF.R.U32.HI R0, RZ, R11, R0 ;  /* 0x0000000bff009219 */ /* 0x000fe40000011600 */
[----:B------:R-:W-:Y:S01]  /*53b0*/  R2UR UR41, R20 ;  /* 0x00000000142972ca */ /* 0x000fe200000e0000 */
[----:B------:R-:W-:Y:S01]  /*53c0*/  VIADD R73, R73, 0x1 ;  /* 0x0000000149497836 */ /* 0x000fe20000000000 */
[----:B------:R-:W-:Y:S02]  /*53d0*/  @!P1 SHF.R.U32.HI R2, RZ, R12, R2 ;  /* 0x0000000cff029219 */ /* 0x000fe40000011602 */
[----:B------:R-:W-:Y:S02]  /*53e0*/  @!P1 SEL R3, R30, R0, !P2 ;  /* 0x000000001e039207 */ /* 0x000fe40005000000 */
[----:B------:R-:W-:Y:S02]  /*53f0*/  @!P1 SEL R2, R29, R2, !P0 ;  /* 0x000000021d029207 */ /* 0x000fe40004000000 */
[----:B------:R-:W-:Y:S01]  /*5400*/  @P4 SHF.R.U32.HI R66, RZ, 0x10, R17 ;  /* 0x00000010ff424819 */ /* 0x000fe20000011611 */
[----:B------:R-:W-:Y:S02]  /*5410*/  USHF.L.U32 UR42, UR42, 0x6, URZ ;  /* 0x000000062a2a7899 */ /* 0x000fe400080006ff */
[----:B------:R-:W-:Y:S02]  /*5420*/  @!P1 IMAD.IADD R0, R2, 0x1, -R3 ;  /* 0x0000000102009824 */ /* 0x000fe400078e0a03 */
[----:B------:R-:W-:Y:S01]  /*5430*/  @!P1 IMAD.IADD R2, R3, 0x1, -R2 ;  /* 0x0000000103029824 */ /* 0x000fe200078e0a02 */
[----:B------:R-:W-:Y:S01]  /*5440*/  USHF.L.U32 UR41, UR41, 0x6, URZ ;  /* 0x0000000629297899 */ /* 0x000fe200080006ff */
[----:B------:R-:W-:Y:S02]  /*5450*/  @!P1 IMAD R30, R0, R7, R30 ;  /* 0x00000007001e9224 */ /* 0x000fe400078e021e */
[----:B------:R-:W-:Y:S01]  /*5460*/  @!P1 IMAD R29, R2, R8, R29 ;  /* 0x00000008021d9224 */ /* 0x000fe200078e021d */
[----:B------:R-:W-:Y:S08]  /*5470*/  BRA.U !UP0, `(.L_x_84) ;  /* 0x00000001087c7547 */ /* 0x000ff0000b800000 */
[----:B------:R-:W1:Y:S01]  /*5480*/  LDCU.64 UR8, c[0x4][0x80] ;  /* 0x01001000ff0877ac */ /* 0x000e620008000a00 */
[----:B------:R-:W-:Y:S01]  /*5490*/  MOV R2, 0x0 ;  /* 0x0000000000027802 */ /* 0x000fe20000000f00 */
[----:B------:R-:W-:Y:S02]  /*54a0*/  HFMA2 R12, -RZ, RZ, 0, 5.9604644775390625e-08 ;  /* 0x00000001ff0c7431 */ /* 0x000fe400000001ff */
[----:B------:R-:W-:Y:S01]  /*54b0*/  IMAD.MOV.U32 R8, RZ, RZ, 0x70 ;  /* 0x00000070ff087424 */ /* 0x000fe200078e00ff */
[----:B------:R2:W3:Y:S01]  /*54c0*/  LDC.64 R14, c[0x4][R2] ;  /* 0x01000000020e7b82 */ /* 0x0004e20000000a00 */
[----:B------:R-:W4:Y:S01]  /*54d0*/  LDCU.64 UR6, c[0x4][0x88] ;  /* 0x01001100ff0677ac */ /* 0x000f220008000a00 */
[----:B------:R-:W-:Y:S01]  /*54e0*/  IMAD.MOV.U32 R13, RZ, RZ, RZ ;  /* 0x000000ffff0d7224 */ /* 0x000fe200078e00ff */
[----:B------:R-:W2:Y:S01]  /*54f0*/  LDCU.64 UR4, c[0x4][0x8] ;  /* 0x01000100ff0477ac */ /* 0x000ea20008000a00 */
[----:B-1----:R-:W-:Y:S01]  /*5500*/  MOV R5, UR9 ;  /* 0x0000000900057c02 */ /* 0x002fe20008000f00 */
[----:B------:R-:W-:Y:S01]  /*5510*/  IMAD.U32 R4, RZ, RZ, UR8 ;  /* 0x00000008ff047e24 */ /* 0x000fe2000f8e00ff */
[----:B----4-:R-:W-:Y:S01]  /*5520*/  MOV R7, UR7 ;  /* 0x0000000700077c02 */ /* 0x010fe20008000f00 */
[----:B------:R-:W-:Y:S01]  /*5530*/  IMAD.U32 R6, RZ, RZ, UR6 ;  /* 0x00000006ff067e24 */ /* 0x000fe2000f8e00ff */
[----:B--2---:R-:W-:Y:S01]  /*5540*/  MOV R11, UR5 ;  /* 0x00000005000b7c02 */ /* 0x004fe20008000f00 */
[----:B------:R-:W-:Y:S02]  /*5550*/  IMAD.U32 R10, RZ, RZ, UR4 ;  /* 0x00000004ff0a7e24 */ /* 0x000fe4000f8e00ff */
[----:B------:R-:W-:Y:S07]  /*5560*/  LEPC R20, `(.L_x_85) ;  /* 0x000000001014794e */ /* 0x000fee0000000000 */
[----:B---3-5:R-:W-:Y:S05]  /*5570*/  CALL.ABS.NOINC R14 ;  /* 0x000000000e007343 */ /* 0x028fea0003c00000 */
.L_x_85:
[----:B------:R-:W1:Y:S01]  /*5580*/  LDCU.64 UR8, c[0x4][0x80] ;  /* 0x01001000ff0877ac */ /* 0x000e620008000a00 */
[----:B------:R-:W2:Y:S01]  /*5590*/  LDC.64 R2, c[0x4][R2] ;  /* 0x0100000002027b82 */ /* 0x000ea20000000a00 */
[----:B------:R-:W-:Y:S02]  /*55a0*/  HFMA2 R12, -RZ, RZ, 0, 5.9604644775390625e-08 ;  /* 0x00000001ff0c7431 */ /* 0x000fe400000001ff */
[----:B------:R-:W-:Y:S02]  /*55b0*/  IMAD.MOV.U32 R8, RZ, RZ, 0x70 ;  /* 0x00000070ff087424 */ /* 0x000fe400078e00ff */
[----:B------:R-:W-:Y:S01]  /*55c0*/  IMAD.MOV.U32 R13, RZ, RZ, RZ ;  /* 0x000000ffff0d7224 */ /* 0x000fe200078e00ff */
[----:B------:R-:W3:Y:S01]  /*55d0*/  LDCU.64 UR6, c[0x4][0x88] ;  /* 0x01001100ff0677ac */ /* 0x000ee20008000a00 */
[----:B------:R-:W4:Y:S01]  /*55e0*/  LDCU.64 UR4, c[0x4][0x8] ;  /* 0x01000100ff0477ac */ /* 0x000f220008000a00 */
[----:B-1----:R-:W-:Y:S02]  /*55f0*/  MOV R4, UR8 ;  /* 0x0000000800047c02 */ /* 0x002fe40008000f00 */
[----:B------:R-:W-:Y:S02]  /*5600*/  MOV R5, UR9 ;  /* 0x0000000900057c02 */ /* 0x000fe40008000f00 */
[----:B---3--:R-:W-:Y:S01]  /*5610*/  MOV R7, UR7 ;  /* 0x0000000700077c02 */ /* 0x008fe20008000f00 */
[----:B------:R-:W-:Y:S01]  /*5620*/  IMAD.U32 R6, RZ, RZ, UR6 ;  /* 0x00000006ff067e24 */ /* 0x000fe2000f8e00ff */
[----:B----4-:R-:W-:Y:S01]  /*5630*/  MOV R11, UR5 ;  /* 0x00000005000b7c02 */ /* 0x010fe20008000f00 */
[----:B------:R-:W-:Y:S02]  /*5640*/  IMAD.U32 R10, RZ, RZ, UR4 ;  /* 0x00000004ff0a7e24 */ /* 0x000fe4000f8e00ff */
[----:B------:R-:W-:Y:S07]  /*5650*/  LEPC R20, `(.L_x_84) ;  /* 0x000000001014794e */ /* 0x000fee0000000000 */
[----:B--2---:R-:W-:Y:S05]  /*5660*/  CALL.ABS.NOINC R2 ;  /* 0x0000000002007343 */ /* 0x004fea0003c00000 */
.L_x_84:
[----:B------:R-:W-:Y:S01]  /*5670*/  ISETP.NE.U32.AND P4, PT, R54, RZ, PT ;  /* 0x000000ff3600720c */ /* 0x000fe20003f85070 */
[----:B------:R-:W-:Y:S01]  /*5680*/  UISETP.NE.AND UP2, UPT, UR53, URZ, UPT ;  /* 0x000000ff3500728c */ /* 0x000fe2000bf45270 */
[----:B------:R-:W-:Y:S01]  /*5690*/  ISETP.NE.U32.AND P2, PT, RZ, UR38, PT ;  /* 0x00000026ff007c0c */ /* 0x000fe2000bf45070 */
[----:B------:R-:W-:Y:S01]  /*56a0*/  UISETP.NE.U32.AND UP1, UPT, UR44, URZ, UPT ;  /* 0x000000ff2c00728c */ /* 0x000fe2000bf25070 */
[----:B------:R-:W-:Y:S01]  /*56b0*/  ISETP.NE.AND.EX P4, PT, R55, RZ, PT, P4 ;  /* 0x000000ff3700720c */ /* 0x000fe20003f85340 */
[----:B------:R-:W-:Y:S01]  /*56c0*/  UPLOP3.LUT UP0, UPT, UPT, UPT, UPT, 0x40, 0x4 ;  /* 0x000000000004789c */ /* 0x000fe20003f0e870 */
[----:B------:R-:W-:Y:S01]  /*56d0*/  ISETP.NE.AND.EX P2, PT, RZ, UR39, PT, P2 ;  /* 0x00000027ff007c0c */ /* 0x000fe2000bf45320 */
[----:B------:R-:W-:Y:S01]  /*56e0*/  UISETP.NE.AND.EX UP1, UPT, UR45, URZ, UPT, UP1 ;  /* 0x000000ff2d00728c */ /* 0x000fe2000bf25310 */
[----:B------:R-:W-:Y:S04]  /*56f0*/  PLOP3.LUT P1, PT, PT, PT, UP2, 0x80, 0x8 ;  /* 0x000000000008781c */ /* 0x000fe80003f2f028 */
[----:B------:R-:W-:Y:S06]  /*5700*/  @UP2 UPLOP3.LUT UP0, UPT, UPT, UPT, UP1, 0x80, 0x8 ;  /* 0x000000000008289c */ /* 0x000fec0003f0f010 */
[----:B------:R-:W-:Y:S01]  /*5710*/  PLOP3.LUT P0, PT, PT, PT, UP0, 0x80, 0x8 ;  /* 0x000000000008781c */ /* 0x000fe20003f0f008 */
[----:B------:R-:W-:Y:S01]  /*5720*/  @!UPT UIADD3 URZ, UPT, UPT, URZ, URZ, URZ ;  /* 0x000000fffffff290 */ /* 0x000fe2000fffe0ff */
[----:B------:R-:W-:Y:S11]  /*5730*/  BRA.U !UP1, `(.L_x_86) ;  /* 0x0000000109387547 */ /* 0x000ff6000b800000 */
[----:B------:R-:W-:Y:S01]  /*5740*/  UISETP.NE.U32.AND UP0, UPT, UR38, URZ, UPT ;  /* 0x000000ff2600728c */ /* 0x000fe2000bf05070 */
[----:B------:R-:W-:Y:S02]  /*5750*/  HFMA2 R0, -RZ, RZ, 0, 5.9604644775390625e-08 ;  /* 0x00000001ff007431 */ /* 0x000fe400000001ff */
[----:B------:R-:W-:Y:S01]  /*5760*/  IMAD.MOV.U32 R60, RZ, RZ, 0x1 ;  /* 0x00000001ff3c7424 */ /* 0x000fe200078e00ff */
[----:B------:R-:W-:Y:S06]  /*5770*/  UISETP.NE.AND.EX UP0, UPT, UR39, URZ, UPT, UP0 ;  /* 0x000000ff2700728c */ /* 0x000fec000bf05300 */
[----:B------:R-:W-:Y:S05]  /*5780*/  PLOP3.LUT P3, PT, PT, PT, UP0, 0x80, 0x8 ;  /* 0x000000000008781c */ /* 0x000fea0003f6f008 */
[----:B------:R-:W1:Y:S01]  /*5790*/  @UP0 LDCU.64 UR6, c[0x0][0x888] ;  /* 0x00011100ff0607ac */ /* 0x000e620008000a00 */
[----:B------:R-:W-:Y:S07]  /*57a0*/  @UP0 UIMAD UR4, UR36, UR44, URZ ;  /* 0x0000002c240402a4 */ /* 0x000fee000f8e02ff */
[----:B------:R-:W-:Y:S01]  /*57b0*/  @!P3 PRMT R60, R0, 0x7610, R60 ;  /* 0x00007610003cb816 */ /* 0x000fe2000000003c */
[----:B-1----:R-:W-:Y:S03]  /*57c0*/  @UP0 UIMAD.WIDE UR6, UR4, 0x4, UR6 ;  /* 0x00000004040608a5 */ /* 0x002fe6000f8e0206 */
[----:B------:R-:W1:Y:S03]  /*57d0*/  @!UP0 LDCU UR4, c[0x0][0x880] ;  /* 0x00011000ff0487ac */ /* 0x000e660008000800 */
[----:B------:R-:W-:Y:S01]  /*57e0*/  IMAD.U32 R2, RZ, RZ, UR6 ;  /* 0x00000006ff027e24 */ /* 0x000fe2000f8e00ff */
[----:B------:R-:W-:Y:S05]  /*57f0*/  MOV R3, UR7 ;  /* 0x0000000700037c02 */ /* 0x000fea0008000f00 */
[----:B-----5:R2:W5:Y:S02]  /*5800*/  @P3 LDG.E R35, desc[UR46][R2.64] ;  /* 0x0000002e02233981 */ /* 0x020564000c1e1900 */
[----:B-12---:R-:W-:Y:S02]  /*5810*/  @!P3 IMAD.U32 R35, RZ, RZ, UR4 ;  /* 0x00000004ff23be24 */ /* 0x006fe4000f8e00ff */
.L_x_86:
[----:B------:R-:W-:Y:S05]  /*5820*/  @!P4 BRA `(.L_x_87) ;  /* 0x000000000020c947 */ /* 0x000fea0003800000 */
[----:B------:R-:W-:Y:S04]  /*5830*/  ISETP.NE.U32.AND P3, PT, R52, RZ, PT ;  /* 0x000000ff3400720c */ /* 0x000fe80003f65070 */
[----:B------:R-:W-:Y:S11]  /*5840*/  ISETP.NE.AND.EX P3, PT, R53, RZ, PT, P3 ;  /* 0x000000ff3500720c */ /* 0x000ff60003f65330 */
[----:B------:R-:W-:Y:S02]  /*5850*/  @!UPT UIADD3 URZ, UPT, UPT, URZ, URZ, URZ ;  /* 0x000000fffffff290 */ /* 0x000fe4000fffe0ff */
[----:B------:R-:W1:Y:S01]  /*5860*/  @P3 LDC.64 R2, c[0x0][0x8a8] ;  /* 0x00022a00ff023b82 */ /* 0x000e620000000a00 */
[----:B------:R-:W-:Y:S04]  /*5870*/  @P3 IMAD R0, R54, UR36, RZ ;  /* 0x0000002436003c24 */ /* 0x000fe8000f8e02ff */
[----:B-1----:R-:W-:Y:S05]  /*5880*/  @P3 IMAD.WIDE R2, R0, 0x4, R2 ;  /* 0x0000000400023825 */ /* 0x002fea00078e0202 */
[----:B-----5:R1:W5:Y:S02]  /*5890*/  @P3 LDG.E R33, desc[UR46][R2.64] ;  /* 0x0000002e02213981 */ /* 0x020364000c1e1900 */
[----:B-1----:R-:W2:Y:S02]  /*58a0*/  @!P3 LDC R33, c[0x0][0x8a0] ;  /* 0x00022800ff21bb82 */ /* 0x002ea40000000800 */
.L_x_87:
[----:B-----5:R-:W-:Y:S01]  /*58b0*/  FSETP.NEU.AND P3, PT, R35, RZ, PT ;  /* 0x000000ff2300720b */ /* 0x020fe20003f6d000 */
[----:B------:R-:W-:Y:S01]  /*58c0*/  IMAD.U32 R2, RZ, RZ, UR56 ;  /* 0x00000038ff027e24 */ /* 0x000fe2000f8e00ff */
[----:B------:R-:W-:Y:S01]  /*58d0*/  SEL R5, RZ, 0xffffffff, P2 ;  /* 0xffffffffff057807 */ /* 0x000fe20001000000 */
[----:B------:R-:W-:Y:S01]  /*58e0*/  ULOP3.LUT UR4, UR51, 0x1, URZ, 0x3c, !UPT ;  /* 0x0000000133047892 */ /* 0x000fe2000f8e3cff */
[----:B------:R-:W-:Y:S01]  /*58f0*/  @P1 LOP3.LUT P2, RZ, R60, 0xff, RZ, 0xc0, !PT ;  /* 0x000000ff3cff1812 */ /* 0x000fe2000784c0ff */
[----:B------:R-:W-:Y:S01]  /*5900*/  BSSY B1, `(.L_x_88) ;  /* 0x000003d000017945 */ /* 0x000fe20003800000 */
[----:B------:R-:W-:Y:S01]  /*5910*/  @P1 SEL R0, RZ, 0xffffffff, P3 ;  /* 0xffffffffff001807 */ /* 0x000fe20001800000 */
[----:B------:R-:W-:Y:S01]  /*5920*/  IMAD.MOV.U32 R47, RZ, RZ, 0x1 ;  /* 0x00000001ff2f7424 */ /* 0x000fe200078e00ff */
[----:B------:R-:W-:Y:S01]  /*5930*/  LEA R2, R2, UR48, 0x3 ;  /* 0x0000003002027c11 */ /* 0x000fe2000f8e18ff */
[----:B------:R-:W-:Y:S01]  /*5940*/  IMAD.U32 R45, RZ, RZ, UR4 ;  /* 0x00000004ff2d7e24 */ /* 0x000fe2000f8e00ff */
[----:B------:R-:W-:Y:S01]  /*5950*/  @P0 SEL R0, R5, R0, !P2 ;  /* 0x0000000005000207 */ /* 0x000fe20005000000 */
[----:B------:R-:W-:Y:S01]  /*5960*/  IMAD.U32 R46, RZ, RZ, UR56 ;  /* 0x00000038ff2e7e24 */ /* 0x000fe2000f8e00ff */
[C---:B------:R-:W-:Y:S02]  /*5970*/  LEA R44, R31.reuse, UR48, 0x3 ;  /* 0x000000301f2c7c11 */ /* 0x040fe4000f8e18ff */
[----:B------:R-:W-:Y:S02]  /*5980*/  CS2R R50, SRZ ;  /* 0x0000000000327805 */ /* 0x000fe4000001ff00 */
[----:B------:R-:W-:Y:S02]  /*5990*/  @P1 LOP3.LUT R0, R0, 0x1, RZ, 0xc0, !PT ;  /* 0x0000000100001812 */ /* 0x000fe400078ec0ff */
[----:B------:R-:W-:Y:S02]  /*59a0*/  CS2R R48, SRZ ;  /* 0x0000000000307805 */ /* 0x000fe4000001ff00 */
[----:B------:R-:W-:Y:S02]  /*59b0*/  SHF.L.U32 R3, R68, 0x1f, RZ ;  /* 0x0000001f44037819 */ /* 0x000fe400000006ff */
[----:B------:R-:W-:Y:S02]  /*59c0*/  CS2R R42, SRZ ;  /* 0x00000000002a7805 */ /* 0x000fe4000001ff00 */
[----:B------:R-:W-:Y:S02]  /*59d0*/  ISETP.NE.U32.OR P5, PT, R0, 0x1, !P1 ;  /* 0x000000010000780c */ /* 0x000fe40004fa5470 */
[----:B------:R-:W-:Y:S02]  /*59e0*/  CS2R R40, SRZ ;  /* 0x0000000000287805 */ /* 0x000fe4000001ff00 */
[----:B------:R-:W-:Y:S02]  /*59f0*/  PLOP3.LUT P2, PT, PT, PT, UP1, 0x80, 0x8 ;  /* 0x000000000008781c */ /* 0x000fe40003f4f018 */
[----:B------:R-:W-:Y:S02]  /*5a00*/  LEA.HI R34, R31, R31, RZ, 0x1 ;  /* 0x0000001f1f227211 */ /* 0x000fe400078f08ff */
[----:B------:R-:W-:Y:S02]  /*5a10*/  LOP3.LUT P4, R72, R60, 0xff, RZ, 0xc0, !PT ;  /* 0x000000ff3c487812 */ /* 0x000fe4000788c0ff */
[----:B------:R-:W-:Y:S02]  /*5a20*/  SEL R4, RZ, 0xffffffff, P3 ;  /* 0xffffffffff047807 */ /* 0x000fe40001800000 */
[----:B------:R-:W-:Y:S02]  /*5a30*/  P2R R74, PR, RZ, 0x20 ;  /* 0x00000020ff4a7803 */ /* 0x000fe40000000000 */
[----:B------:R-:W-:Y:S03]  /*5a40*/  @P5 SHF.L.U32 R0, R45, 0x1f, RZ ;  /* 0x0000001f2d005819 */ /* 0x000fe600000006ff */
[----:B------:R-:W-:Y:S01]  /*5a50*/  @P2 SEL R4, R5, R4, !P4 ;  /* 0x0000000405042207 */ /* 0x000fe20006000000 */
[----:B------:R1:W3:Y:S03]  /*5a60*/  @P5 SYNCS.PHASECHK.TRANS64.TRYWAIT P1, [R2+URZ+0x60], R0 ;  /* 0x00006000020055a7 */ /* 0x0002e600080211ff */
[----:B------:R-:W-:Y:S04]  /*5a70*/  LOP3.LUT R4, R4, 0x1, RZ, 0xc0, !PT ;  /* 0x0000000104047812 */ /* 0x000fe800078ec0ff */
[----:B------:R-:W-:Y:S04]  /*5a80*/  ISETP.NE.U32.AND P2, PT, R4, 0x1, PT ;  /* 0x000000010400780c */ /* 0x000fe80003f45070 */
[----:B------:R-:W-:Y:S01]  /*5a90*/  P2R R76, PR, RZ, 0x4 ;  /* 0x00000004ff4c7803 */ /* 0x000fe20000000000 */
[----:B------:R4:W2:Y:S01]  /*5aa0*/  SYNCS.PHASECHK.TRANS64.TRYWAIT P0, [R44+URZ+0xc0], R3 ;  /* 0x0000c0032c0075a7 */ /* 0x0008a200080011ff */
[C---:B-1----:R-:W-:Y:S01]  /*5ab0*/  IMAD.SHL.U32 R0, R34.reuse, 0x20, RZ ;  /* 0x0000002022007824 */ /* 0x042fe200078e00ff */
[----:B------:R-:W-:Y:S04]  /*5ac0*/  LOP3.LUT R34, R34, 0xffe, RZ, 0xc0, !PT ;  /* 0x00000ffe22227812 */ /* 0x000fe800078ec0ff */
[----:B------:R-:W-:Y:S01]  /*5ad0*/  LOP3.LUT R0, R0, 0xffffffc0, RZ, 0xc0, !PT ;  /* 0xffffffc000007812 */ /* 0x000fe200078ec0ff */
[----:B------:R-:W-:Y:S04]  /*5ae0*/  IMAD.IADD R34, R31, 0x1, -R34 ;  /* 0x000000011f227824 */ /* 0x000fe800078e0a22 */
[----:B------:R-:W-:Y:S04]  /*5af0*/  IMAD.IADD R0, R32, 0x1, R0 ;  /* 0x0000000120007824 */ /* 0x000fe800078e0200 */
[----:B------:R-:W-:Y:S01]  /*5b00*/  IMAD R34, R34, 0x100000, R0 ;  /* 0x0010000022227824 */ /* 0x000fe200078e0200 */
[----:B---3--:R-:W-:Y:S01]  /*5b10*/  @P5 SEL R47, RZ, 0x1, !P1 ;  /* 0x00000001ff2f5807 */ /* 0x008fe20004800000 */
[----:B----4-:R-:W-:Y:S06]  /*5b20*/  @!P5 BRA `(.L_x_89) ;  /* 0x000000000068d947 */ /* 0x010fec0003800000 */
[----:B------:R-:W-:Y:S01]  /*5b30*/  HFMA2 R43, -RZ, RZ, 0, 0 ;  /* 0x00000000ff2b7431 */ /* 0x000fe200000001ff */
[----:B------:R-:W-:Y:S01]  /*5b40*/  ISETP.NE.AND P1, PT, R47, RZ, PT ;  /* 0x000000ff2f00720c */ /* 0x000fe20003f25270 */
[----:B------:R-:W-:Y:S01]  /*5b50*/  IMAD.U32 R0, RZ, RZ, UR56 ;  /* 0x00000038ff007e24 */ /* 0x000fe2000f8e00ff */
[----:B------:R-:W-:Y:S11]  /*5b60*/  BSSY B0, `(.L_x_90) ;  /* 0x0000005000007945 */ /* 0x000ff60003800000 */
[----:B------:R-:W-:Y:S05]  /*5b70*/  @P1 BRA `(.L_x_91) ;  /* 0x00000000000c1947 */ /* 0x000fea0003800000 */
[----:B------:R-:W-:Y:S04]  /*5b80*/  SHF.L.U32 R4, R45, 0x1f, RZ ;  /* 0x0000001f2d047819 */ /* 0x000fe800000006ff */
[----:B------:R-:W1:Y:S02]  /*5b90*/  SYNCS.PHASECHK.TRANS64.TRYWAIT P1, [R2+URZ+0x60], R4 ;  /* 0x00006004020075a7 */ /* 0x000e6400080211ff */
[----:B-1----:R-:W-:Y:S05]  /*5ba0*/  @!P1 BRA `(.L_x_92) ;  /* 0x0000001c00cc9947 */ /* 0x002fea0003800000 */
.L_x_91:
[----:B------:R-:W-:Y:S05]  /*5bb0*/  BSYNC B0 ;  /* 0x0000000000007941 */ /* 0x000fea0003800000 */
.L_x_90:
[----:B------:R-:W-:Y:S01]  /*5bc0*/  ISETP.NE.AND P1, PT, R76, RZ, PT ;  /* 0x000000ff4c00720c */ /* 0x000fe20003f25270 */
[----:B------:R-:W-:Y:S01]  /*5bd0*/  IMAD.MOV.U32 R42, RZ, RZ, RZ ;  /* 0x000000ffff2a7224 */ /* 0x000fe200078e00ff */
[----:B------:R-:W-:Y:S02]  /*5be0*/  CS2R R40, SRZ ;  /* 0x0000000000287805 */ /* 0x000fe4000001ff00 */
[----:B------:R-:W-:Y:S02]  /*5bf0*/  CS2R R50, SRZ ;  /* 0x0000000000327805 */ /* 0x000fe4000001ff00 */
[----:B------:R-:W-:Y:S07]  /*5c00*/  CS2R R48, SRZ ;  /* 0x0000000000307805 */ /* 0x000fee000001ff00 */
[----:B-1----:R-:W-:Y:S01]  /*5c10*/  @P1 IMAD R2, R0, 0x800, R64 ;  /* 0x0000080000021824 */ /* 0x002fe200078e0240 */
[----:B------:R-:W-:Y:S05]  /*5c20*/  @P1 WARPSYNC.ALL ;  /* 0x0000000000001948 */ /* 0x000fea0003800000 */
[----:B------:R-:W-:Y:S01]  /*5c30*/  @P1 LEA R2, R2, UR48, 0x1 ;  /* 0x0000003002021c11 */ /* 0x000fe2000f8e08ff */
[----:B------:R-:W-:Y:S04]  /*5c40*/  UIADD3 UR5, UPT, UPT, UR56, 0x1, URZ ;  /* 0x0000000138057890 */ /* 0x000fe8000fffe0ff */
[----:B------:R1:W3:Y:S01]  /*5c50*/  @P1 LDSM.16.M88.4 R40, [R2+0x200] ;  /* 0x000200000228183b */ /* 0x0002e20000000200 */
[----:B------:R-:W-:Y:S01]  /*5c60*/  UISETP.NE.AND UP0, UPT, UR5, 0x3, UPT ;  /* 0x000000030500788c */ /* 0x000fe2000bf05270 */
[----:B------:R-:W-:Y:S03]  /*5c70*/  @P1 IMAD R0, R69, 0x2, R2 ;  /* 0x0000000245001824 */ /* 0x000fe600078e0202 */
[----:B------:R-:W-:Y:S02]  /*5c80*/  USEL UR4, URZ, 0x1, UP0 ;  /* 0x00000001ff047887 */ /* 0x000fe40008000000 */
[----:B------:R1:W4:Y:S01]  /*5c90*/  @P1 LDSM.16.M88.4 R48, [R0+0x200] ;  /* 0x000200000030183b */ /* 0x0003220000000200 */
[----:B------:R-:W-:Y:S03]  /*5ca0*/  USEL UR5, UR5, URZ, UP0 ;  /* 0x000000ff05057287 */ /* 0x000fe60008000000 */
[----:B------:R-:W-:Y:S03]  /*5cb0*/  LOP3.LUT R45, R45, UR4, RZ, 0x3c, !PT ;  /* 0x000000042d2d7c12 */ /* 0x000fe6000f8e3cff */
[----:B------:R-:W-:Y:S02]  /*5cc0*/  IMAD.U32 R46, RZ, RZ, UR5 ;  /* 0x00000005ff2e7e24 */ /* 0x000fe4000f8e00ff */
.L_x_89:
[----:B------:R-:W-:Y:S05]  /*5cd0*/  BSYNC B1 ;  /* 0x0000000000017941 */ /* 0x000fea0003800000 */
.L_x_88:
[----:B-1----:R-:W-:Y:S04]  /*5ce0*/  SHF.R.U32.HI R0, RZ, 0x15, R34 ;  /* 0x00000015ff007819 */ /* 0x002fe80000011622 */
[----:B------:R-:W-:Y:S01]  /*5cf0*/  LOP3.LUT P1, RZ, R0, 0x3, R65, 0x48, !PT ;  /* 0x0000000300ff7812 */ /* 0x000fe20007824841 */
[----:B------:R-:W-:Y:S01]  /*5d00*/  @!UPT UIADD3 URZ, UPT, UPT, URZ, URZ, URZ ;  /* 0x000000fffffff290 */ /* 0x000fe2000fffe0ff */
[----:B--2---:R-:W-:Y:S11]  /*5d10*/  @P0 BRA `(.L_x_93) ;  /* 0x0000000000080947 */ /* 0x004ff60003800000 */
[----:B------:R-:W1:Y:S02]  /*5d20*/  SYNCS.PHASECHK.TRANS64.TRYWAIT P0, [R44+URZ+0xc0], R3 ;  /* 0x0000c0032c0075a7 */ /* 0x000e6400080011ff */
[----:B-1----:R-:W-:Y:S05]  /*5d30*/  @!P0 BRA `(.L_x_94) ;  /* 0x0000001c007c8947 */ /* 0x002fea0003800000 */
.L_x_93:
[----:B------:R-:W-:Y:S05]  /*5d40*/  @!P1 BRA `(.L_x_95) ;  /* 0x0000000000409947 */ /* 0x000fea0003800000 */
[----:B------:R-:W2:Y:S01]  /*5d50*/  LDCU.64 UR8, c[0x4][0x70] ;  /* 0x01000e00ff0877ac */ /* 0x000ea20008000a00 */
[----:B-1----:R-:W-:Y:S01]  /*5d60*/  MOV R3, 0x0 ;  /* 0x0000000000037802 */ /* 0x002fe20000000f00 */
[----:B------:R-:W-:Y:S02]  /*5d70*/  HFMA2 R12, -RZ, RZ, 0, 5.9604644775390625e-08 ;  /* 0x00000001ff0c7431 */ /* 0x000fe400000001ff */
[----:B------:R-:W-:Y:S02]  /*5d80*/  IMAD.MOV.U32 R8, RZ, RZ, 0x192 ;  /* 0x00000192ff087424 */ /* 0x000fe400078e00ff */
[----:B------:R-:W-:Y:S01]  /*5d90*/  IMAD.MOV.U32 R13, RZ, RZ, RZ ;  /* 0x000000ffff0d7224 */ /* 0x000fe200078e00ff */
[----:B------:R-:W1:Y:S01]  /*5da0*/  LDCU.64 UR6, c[0x4][0x78] ;  /* 0x01000f00ff0677ac */ /* 0x000e620008000a00 */
[----:B------:R-:W3:Y:S01]  /*5db0*/  LDC.64 R2, c[0x4][R3] ;  /* 0x0100000003027b82 */ /* 0x000ee20000000a00 */
[----:B------:R-:W5:Y:S01]  /*5dc0*/  LDCU.64 UR4, c[0x4][0x10] ;  /* 0x01000200ff0477ac */ /* 0x000f620008000a00 */
[----:B--2---:R-:W-:Y:S01]  /*5dd0*/  MOV R5, UR9 ;  /* 0x0000000900057c02 */ /* 0x004fe20008000f00 */
[----:B------:R-:W-:Y:S01]  /*5de0*/  IMAD.U32 R4, RZ, RZ, UR8 ;  /* 0x00000008ff047e24 */ /* 0x000fe2000f8e00ff */
[----:B-1----:R-:W-:Y:S01]  /*5df0*/  MOV R7, UR7 ;  /* 0x0000000700077c02 */ /* 0x002fe20008000f00 */
[----:B------:R-:W-:Y:S01]  /*5e00*/  IMAD.U32 R6, RZ, RZ, UR6 ;  /* 0x00000006ff067e24 */ /* 0x000fe2000f8e00ff */
[----:B-----5:R-:W-:Y:S01]  /*5e10*/  MOV R11, UR5 ;  /* 0x00000005000b7c02 */ /* 0x020fe20008000f00 */
[----:B------:R-:W-:Y:S02]  /*5e20*/  IMAD.U32 R10, RZ, RZ, UR4 ;  /* 0x00000004ff0a7e24 */ /* 0x000fe4000f8e00ff */
[----:B------:R-:W-:Y:S07]  /*5e30*/  LEPC R20, `(.L_x_95) ;  /* 0x000000001014794e */ /* 0x000fee0000000000 */
[----:B---34-:R-:W-:Y:S05]  /*5e40*/  CALL.ABS.NOINC R2 ;  /* 0x0000000002007343 */ /* 0x018fea0003c00000 */
.L_x_95:
[----:B-1-3--:R-:W-:Y:S01]  /*5e50*/  SHF.L.U32 R3, R40, 0x10, RZ ;  /* 0x0000001028037819 */ /* 0x00afe200000006ff */
[----:B------:R-:W-:Y:S05]  /*5e60*/  WARPSYNC.ALL ;  /* 0x0000000000007948 */ /* 0x000fea0003800000 */
[----:B------:R-:W-:Y:S01]  /*5e70*/  R2UR UR4, R34 ;  /* 0x00000000220472ca */ /* 0x000fe200000e0000 */
[----:B------:R-:W-:Y:S01]  /*5e80*/  BSSY.RECONVERGENT B0, `(.L_x_96) ;  /* 0x0000050000007945 */ /* 0x000fe20003800200 */
[----:B------:R-:W-:Y:S02]  /*5e90*/  SHF.L.U32 R20, R42, 0x10, RZ ;  /* 0x000000102a147819 */ /* 0x000fe400000006ff */
[----:B------:R-:W-:Y:S02]  /*5ea0*/  SHF.L.U32 R75, R69, 0x1, RZ ;  /* 0x00000001454b7819 */ /* 0x000fe400000006ff */
[----:B------:R-:W-:Y:S07]  /*5eb0*/  ISETP.NE.AND P0, PT, R70, RZ, PT ;  /* 0x000000ff4600720c */ /* 0x000fee0003f05270 */
[----:B------:R-:W1:Y:S02]  /*5ec0*/  LDTM.16dp256bit.x4 R4, tmem[UR4] ;  /* 0x00000004000479ee */ /* 0x000e640008120000 */
[C---:B-1----:R-:W-:Y:S01]  /*5ed0*/  FMUL R0, R33.reuse, R4 ;  /* 0x0000000421007220 */ /* 0x042fe20000400000 */
[----:B------:R-:W-:Y:S01]  /*5ee0*/  LOP3.LUT R4, R40, 0xffff0000, RZ, 0xc0, !PT ;  /* 0xffff000028047812 */ /* 0x000fe200078ec0ff */
[----:B------:R-:W-:Y:S01]  /*5ef0*/  FMUL R2, R33, R5 ;  /* 0x0000000521027220 */ /* 0x000fe20000400000 */
[----:B------:R-:W-:Y:S01]  /*5f00*/  SHF.L.U32 R5, R41, 0x10, RZ ;  /* 0x0000001029057819 */ /* 0x000fe200000006ff */
[----:B------:R-:W-:Y:S01]  /*5f10*/  FFMA R0, R35, R3, R0 ;  /* 0x0000000323007223 */ /* 0x000fe20000000000 */
[----:B------:R-:W-:Y:S01]  /*5f20*/  FMUL R3, R33, R6 ;  /* 0x0000000621037220 */ /* 0x000fe20000400000 */
[----:B------:R-:W-:Y:S01]  /*5f30*/  LOP3.LUT R6, R41, 0xffff0000, RZ, 0xc0, !PT ;  /* 0xffff000029067812 */ /* 0x000fe200078ec0ff */
[----:B------:R-:W-:Y:S01]  /*5f40*/  FFMA R2, R35, R4, R2 ;  /* 0x0000000423027223 */ /* 0x000fe20000000002 */
[----:B------:R-:W-:Y:S01]  /*5f50*/  FMUL R7, R33, R7 ;  /* 0x0000000721077220 */ /* 0x000fe20000400000 */
[----:B------:R-:W-:Y:S01]  /*5f60*/  FFMA R3, R35, R5, R3 ;  /* 0x0000000523037223 */ /* 0x000fe20000000003 */
[C---:B------:R-:W-:Y:S01]  /*5f70*/  FMUL R4, R33.reuse, R8 ;  /* 0x0000000821047220 */ /* 0x040fe20000400000 */
[----:B------:R-:W-:Y:S01]  /*5f80*/  FMUL R5, R33, R9 ;  /* 0x0000000921057220 */ /* 0x000fe20000400000 */
[----:B------:R-:W-:Y:S01]  /*5f90*/  F2FP.BF16.F32.PACK_AB R36, R2, R0 ;  /* 0x000000000224723e */ /* 0x000fe200000010ff */
[C---:B------:R-:W-:Y:S01]  /*5fa0*/  FFMA R7, R35.reuse, R6, R7 ;  /* 0x0000000623077223 */ /* 0x040fe20000000007 */
[----:B------:R-:W-:Y:S01]  /*5fb0*/  LOP3.LUT R0, R42, 0xffff0000, RZ, 0xc0, !PT ;  /* 0xffff00002a007812 */ /* 0x000fe200078ec0ff */
[----:B------:R-:W-:Y:S01]  /*5fc0*/  FFMA R4, R35, R20, R4 ;  /* 0x0000001423047223 */ /* 0x000fe20000000004 */
[----:B------:R-:W-:Y:S01]  /*5fd0*/  SHF.L.U32 R2, R43, 0x10, RZ ;  /* 0x000000102b027819 */ /* 0x000fe200000006ff */
[----:B------:R-:W-:Y:S01]  /*5fe0*/  FMUL R6, R33, R10 ;  /* 0x0000000a21067220 */ /* 0x000fe20000400000 */
[----:B------:R-:W-:Y:S01]  /*5ff0*/  F2FP.BF16.F32.PACK_AB R37, R7, R3 ;  /* 0x000000030725723e */ /* 0x000fe200000010ff */
[----:B------:R-:W-:Y:S01]  /*6000*/  FFMA R5, R35, R0, R5 ;  /* 0x0000000023057223 */ /* 0x000fe20000000005 */
[----:B------:R-:W-:Y:S01]  /*6010*/  LOP3.LUT R3, R43, 0xffff0000, RZ, 0xc0, !PT ;  /* 0xffff00002b037812 */ /* 0x000fe200078ec0ff */
[----:B------:R-:W-:Y:S01]  /*6020*/  FFMA R6, R35, R2, R6 ;  /* 0x0000000223067223 */ /* 0x000fe20000000006 */
[C---:B----4-:R-:W-:Y:S01]  /*6030*/  SHF.L.U32 R7, R48.reuse, 0x10, RZ ;  /* 0x0000001030077819 */ /* 0x050fe200000006ff */
[C---:B------:R-:W-:Y:S01]  /*6040*/  FMUL R11, R33.reuse, R11 ;  /* 0x0000000b210b7220 */ /* 0x040fe20000400000 */
[----:B------:R-:W-:Y:S01]  /*6050*/  LOP3.LUT R0, R48, 0xffff0000, RZ, 0xc0, !PT ;  /* 0xffff000030007812 */ /* 0x000fe200078ec0ff */
[----:B------:R-:W-:Y:S01]  /*6060*/  FMUL R8, R33, R12 ;  /* 0x0000000c21087220 */ /* 0x000fe20000400000 */
[----:B------:R-:W-:Y:S01]  /*6070*/  SHF.L.U32 R2, R49, 0x10, RZ ;  /* 0x0000001031027819 */ /* 0x000fe200000006ff */
[----:B------:R-:W-:Y:S01]  /*6080*/  FMUL R9, R33, R13 ;  /* 0x0000000d21097220 */ /* 0x000fe20000400000 */
[----:B------:R-:W-:Y:S01]  /*6090*/  F2FP.BF16.F32.PACK_AB R38, R5, R4 ;  /* 0x000000040526723e */ /* 0x000fe200000010ff */
[C---:B------:R-:W-:Y:S01]  /*60a0*/  FFMA R11, R35.reuse, R3, R11 ;  /* 0x00000003230b7223 */ /* 0x040fe2000000000b */
[----:B------:R-:W-:Y:S01]  /*60b0*/  MOV R5, UR56 ;  /* 0x0000003800057c02 */ /* 0x000fe20008000f00 */
[----:B------:R-:W-:Y:S01]  /*60c0*/  FFMA R8, R35, R7, R8 ;  /* 0x0000000723087223 */ /* 0x000fe20000000008 */
[----:B------:R-:W-:Y:S01]  /*60d0*/  SHF.L.U32 R3, R51, 0x10, RZ ;  /* 0x0000001033037819 */ /* 0x000fe200000006ff */
[----:B------:R-:W-:Y:S01]  /*60e0*/  FFMA R9, R35, R0, R9 ;  /* 0x0000000023097223 */ /* 0x000fe20000000009 */
[----:B------:R-:W-:Y:S01]  /*60f0*/  LOP3.LUT R0, R49, 0xffff0000, RZ, 0xc0, !PT ;  /* 0xffff000031007812 */ /* 0x000fe200078ec0ff */
[----:B------:R-:W-:Y:S01]  /*6100*/  FMUL R10, R33, R14 ;  /* 0x0000000e210a7220 */ /* 0x000fe20000400000 */
[----:B------:R-:W-:Y:S01]  /*6110*/  LOP3.LUT R4, R51, 0xffff0000, RZ, 0xc0, !PT ;  /* 0xffff000033047812 */ /* 0x000fe200078ec0ff */
[C---:B------:R-:W-:Y:S01]  /*6120*/  FMUL R15, R33.reuse, R15 ;  /* 0x0000000f210f7220 */ /* 0x040fe20000400000 */
[----:B------:R-:W-:Y:S01]  /*6130*/  FMUL R12, R33, R16 ;  /* 0x00000010210c7220 */ /* 0x000fe20000400000 */
[C---:B------:R-:W-:Y:S01]  /*6140*/  FFMA R10, R35.reuse, R2, R10 ;  /* 0x00000002230a7223 */ /* 0x040fe2000000000a */
[C---:B------:R-:W-:Y:S01]  /*6150*/  LOP3.LUT R2, R50.reuse, 0xffff0000, RZ, 0xc0, !PT ;  /* 0xffff000032027812 */ /* 0x040fe200078ec0ff */
[----:B------:R-:W-:Y:S01]  /*6160*/  FFMA R15, R35, R0, R15 ;  /* 0x00000000230f7223 */ /* 0x000fe2000000000f */
[----:B------:R-:W-:Y:S01]  /*6170*/  SHF.L.U32 R0, R50, 0x10, RZ ;  /* 0x0000001032007819 */ /* 0x000fe200000006ff */
[C---:B------:R-:W-:Y:S01]  /*6180*/  FMUL R13, R33.reuse, R17 ;  /* 0x00000011210d7220 */ /* 0x040fe20000400000 */
[C---:B------:R-:W-:Y:S01]  /*6190*/  FMUL R14, R33.reuse, R18 ;  /* 0x00000012210e7220 */ /* 0x040fe20000400000 */
[----:B------:R-:W-:Y:S01]  /*61a0*/  FMUL R19, R33, R19 ;  /* 0x0000001321137220 */ /* 0x000fe20000400000 */
[----:B------:R-:W-:Y:S01]  /*61b0*/  LEA R5, R5, R64, 0xb ;  /* 0x0000004005057211 */ /* 0x000fe200078e58ff */
[C---:B------:R-:W-:Y:S01]  /*61c0*/  FFMA R12, R35.reuse, R0, R12 ;  /* 0x00000000230c7223 */ /* 0x040fe2000000000c */
[C---:B------:R-:W-:Y:S01]  /*61d0*/  FFMA R13, R35.reuse, R2, R13 ;  /* 0x00000002230d7223 */ /* 0x040fe2000000000d */
[C---:B------:R-:W-:Y:S01]  /*61e0*/  FFMA R14, R35.reuse, R3, R14 ;  /* 0x00000003230e7223 */ /* 0x040fe2000000000e */
[----:B------:R-:W-:Y:S01]  /*61f0*/  FFMA R19, R35, R4, R19 ;  /* 0x0000000423137223 */ /* 0x000fe20000000013 */
[----:B------:R-:W-:Y:S02]  /*6200*/  F2FP.BF16.F32.PACK_AB R39, R11, R6 ;  /* 0x000000060b27723e */ /* 0x000fe400000010ff */
[----:B------:R-:W-:Y:S02]  /*6210*/  LEA R5, R5, UR48, 0x1 ;  /* 0x0000003005057c11 */ /* 0x000fe4000f8e08ff */
[----:B------:R-:W-:Y:S02]  /*6220*/  F2FP.BF16.F32.PACK_AB R8, R9, R8 ;  /* 0x000000080908723e */ /* 0x000fe400000010ff */
[----:B------:R-:W-:Y:S01]  /*6230*/  F2FP.BF16.F32.PACK_AB R9, R15, R10 ;  /* 0x0000000a0f09723e */ /* 0x000fe200000010ff */
[----:B------:R1:W-:Y:S01]  /*6240*/  STSM.16.M88.4 [R5+0x200], R36 ;  /* 0x0002002405007844 */ /* 0x0003e20000000200 */
[----:B------:R-:W-:Y:S02]  /*6250*/  F2FP.BF16.F32.PACK_AB R10, R13, R12 ;  /* 0x0000000c0d0a723e */ /* 0x000fe400000010ff */
[----:B------:R-:W-:Y:S02]  /*6260*/  F2FP.BF16.F32.PACK_AB R11, R19, R14 ;  /* 0x0000000e130b723e */ /* 0x000fe400000010ff */
[----:B------:R-:W-:Y:S05]  /*6270*/  IADD3 R0, PT, PT, R75, 0x200, R5 ;  /* 0x000002004b007810 */ /* 0x000fea0007ffe005 */
[----:B------:R1:W-:Y:S01]  /*6280*/  STSM.16.M88.4 [R0], R8 ;  /* 0x0000000800007844 */ /* 0x0003e20000000200 */
[----:B------:R-:W-:Y:S01]  /*6290*/  @!PT LDS RZ, [RZ] ;  /* 0x00000000fffff984 */ /* 0x000fe20000000800 */
[----:B------:R-:W-:Y:S01]  /*62a0*/  @!PT LDS RZ, [RZ] ;  /* 0x00000000fffff984 */ /* 0x000fe20000000800 */
[----:B------:R-:W-:Y:S01]  /*62b0*/  @!PT LDS RZ, [RZ] ;  /* 0x00000000fffff984 */ /* 0x000fe20000000800 */
[----:B------:R-:W-:Y:S01]  /*62c0*/  @!PT LDS RZ, [RZ] ;  /* 0x00000000fffff984 */ /* 0x000fe20000000800 */
[----:B------:R2:W-:Y:S07]  /*62d0*/  MEMBAR.ALL.CTA ;  /* 0x0000000000007992 */ /* 0x0005ee0000008000 */
[----:B--2---:R-:W2:Y:S02]  /*62e0*/  FENCE.VIEW.ASYNC.S ;  /* 0x00000000000073c6 */ /* 0x004ea40000000000 */
[----:B--2---:R-:W-:Y:S06]  /*62f0*/  BAR.SYNC.DEFER_BLOCKING 0x1, 0x80 ;  /* 0x0042000000007b1d */ /* 0x004fec0000010000 */
[----:B------:R-:W-:Y:S05]  /*6300*/  @P0 BRA `(.L_x_97) ;  /* 0x00000000001c0947 */ /* 0x000fea0003800000 */
[----:B------:R-:W-:Y:S02]  /*6310*/  UIADD3 UR6, UP0, UPT, UR54, 0x680, URZ ;  /* 0x0000068036067890 */ /* 0x000fe4000ff1e0ff */
[----:B------:R-:W-:Y:S02]  /*6320*/  ULEA UR4, UR56, UR48, 0xc ;  /* 0x0000003038047291 */ /* 0x000fe4000f8e60ff */
[----:B------:R-:W-:Y:S02]  /*6330*/  UIADD3.X UR7, UPT, UPT, URZ, UR55, URZ, UP0, !UPT ;  /* 0x00000037ff077290 */ /* 0x000fe400087fe4ff */
[----:B------:R-:W-:Y:S01]  /*6340*/  UIADD3 UR40, UPT, UPT, UR4, 0x200, URZ ;  /* 0x0000020004287890 */ /* 0x000fe2000fffe0ff */
[----:B------:R-:W-:Y:S08]  /*6350*/  UMOV UR43, UR36 ;  /* 0x00000024002b7c82 */ /* 0x000ff00008000000 */
[----:B------:R2:W-:Y:S02]  /*6360*/  UTMASTG.3D [UR40], [UR6] ;  /* 0x00000028060073b5 */ /* 0x0005e40008010000 */
[----:B--2---:R0:W-:Y:S02]  /*6370*/  UTMACMDFLUSH ;  /* 0x00000000000079b7 */ /* 0x0041e40000000000 */
.L_x_97:
[----:B------:R-:W-:Y:S05]  /*6380*/  BSYNC.RECONVERGENT B0 ;  /* 0x0000000000007941 */ /* 0x000fea0003800200 */
.L_x_96:
[----:B------:R-:W-:Y:S01]  /*6390*/  UIADD3 UR40, UPT, UPT, UR56, 0x1, URZ ;  /* 0x0000000138287890 */ /* 0x000fe2000fffe0ff */
[----:B------:R-:W-:Y:S03]  /*63a0*/  BSSY.RECONVERGENT B0, `(.L_x_98) ;  /* 0x0000005000007945 */ /* 0x000fe60003800200 */
[----:B------:R-:W-:Y:S04]  /*63b0*/  UISETP.NE.AND UP0, UPT, UR40, 0x3, UPT ;  /* 0x000000032800788c */ /* 0x000fe8000bf05270 */
[----:B------:R-:W-:Y:S01]  /*63c0*/  USEL UR43, UR40, URZ, UP0 ;  /* 0x000000ff282b7287 */ /* 0x000fe20008000000 */
[----:B------:R-:W-:Y:S11]  /*63d0*/  @P0 BRA `(.L_x_99) ;  /* 0x0000000000040947 */ /* 0x000ff60003800000 */
[----:B------:R-:W-:Y:S04]  /*63e0*/  DEPBAR.LE SB0, 0x1 ;  /* 0x000080400000791a */ /* 0x000fe80000000000 */
.L_x_99:
[----:B------:R-:W-:Y:S05]  /*63f0*/  BSYNC.RECONVERGENT B0 ;  /* 0x0000000000007941 */ /* 0x000fea0003800200 */
.L_x_98:
[----:B------:R-:W-:Y:S01]  /*6400*/  BAR.SYNC.DEFER_BLOCKING 0x1, 0x80 ;  /* 0x0042000000007b1d */ /* 0x000fe20000010000 */
[----:B------:R-:W-:Y:S01]  /*6410*/  ISETP.NE.AND P1, PT, R74, RZ, PT ;  /* 0x000000ff4a00720c */ /* 0x000fe20003f25270 */
[----:B------:R-:W-:Y:S01]  /*6420*/  UISETP.NE.AND UP0, UPT, UR50, URZ, UPT ;  /* 0x000000ff3200728c */ /* 0x000fe2000bf05270 */
[----:B------:R-:W-:Y:S11]  /*6430*/  LEA R2, R46, UR48, 0x3 ;  /* 0x000000302e027c11 */ /* 0x000ff6000f8e18ff */
[----:B------:R-:W-:Y:S01]  /*6440*/  @P1 SHF.L.U32 R3, R45, 0x1f, RZ ;  /* 0x0000001f2d031819 */ /* 0x000fe200000006ff */
[----:B------:R-:W-:Y:S06]  /*6450*/  BRA.U !UP0, `(.L_x_100) ;  /* 0x0000000108247547 */ /* 0x000fec000b800000 */
[----:B------:R-:W-:Y:S01]  /*6460*/  IMAD.U32 R4, RZ, RZ, UR49 ;  /* 0x00000031ff047e24 */ /* 0x000fe2000f8e00ff */
[----:B-1----:R-:W-:Y:S01]  /*6470*/  MOV R0, UR37 ;  /* 0x0000002500007c02 */ /* 0x002fe20008000f00 */
[----:B------:R-:W-:Y:S03]  /*6480*/  UIADD3 UR49, UPT, UPT, UR49, 0x1, URZ ;  /* 0x0000000131317890 */ /* 0x000fe6000fffe0ff */
[----:B------:R-:W-:Y:S01]  /*6490*/  @P1 LEA R4, R4, UR48, 0x3 ;  /* 0x0000003004041c11 */ /* 0x000fe2000f8e18ff */
[----:B------:R-:W-:Y:S04]  /*64a0*/  UISETP.NE.AND UP0, UPT, UR49, 0x3, UPT ;  /* 0x000000033100788c */ /* 0x000fe8000bf05270 */
[----:B------:R-:W-:Y:S01]  /*64b0*/  @P1 VIADD R4, R4, 0x78 ;  /* 0x0000007804041836 */ /* 0x000fe20000000000 */
[----:B------:R-:W-:Y:S04]  /*64c0*/  USEL UR49, UR49, URZ, UP0 ;  /* 0x000000ff31317287 */ /* 0x000fe80008000000 */
[----:B------:R-:W-:Y:S04]  /*64d0*/  @P1 PRMT R0, R0, 0x654, R4 ;  /* 0x0000065400001816 */ /* 0x000fe80000000004 */
[----:B------:R2:W-:Y:S04]  /*64e0*/  @P1 SYNCS.ARRIVE.TRANS64.RED.A1T0 RZ, [R0+URZ], RZ ;  /* 0x000000ff00ff19a7 */ /* 0x0005e800081004ff */
.L_x_100:
[----:B------:R-:W3:Y:S01]  /*64f0*/  @P1 SYNCS.PHASECHK.TRANS64.TRYWAIT P0, [R2+URZ+0x60], R3 ;  /* 0x00006003020015a7 */ /* 0x000ee200080011ff */
[----:B------:R-:W-:Y:S01]  /*6500*/  BSSY B1, `(.L_x_101) ;  /* 0x0000013000017945 */ /* 0x000fe20003800000 */
[----:B---3--:R-:W-:Y:S03]  /*6510*/  @P1 SEL R47, RZ, 0x1, !P0 ;  /* 0x00000001ff2f1807 */ /* 0x008fe60004000000 */
[----:B------:R-:W-:Y:S05]  /*6520*/  @!P1 BRA `(.L_x_102) ;  /* 0x0000000000409947 */ /* 0x000fea0003800000 */
[----:B------:R-:W-:Y:S01]  /*6530*/  ISETP.NE.AND P1, PT, R76, RZ, PT ;  /* 0x000000ff4c00720c */ /* 0x000fe20003f25270 */
[----:B------:R-:W-:Y:S01]  /*6540*/  BSSY B0, `(.L_x_103) ;  /* 0x0000009000007945 */ /* 0x000fe20003800000 */
[----:B------:R-:W-:Y:S11]  /*6550*/  ISETP.NE.AND P0, PT, R47, RZ, PT ;  /* 0x000000ff2f00720c */ /* 0x000ff60003f05270 */
[----:B------:R-:W-:Y:S05]  /*6560*/  @P1 IMAD R3, R46, 0x800, R64 ;  /* 0x000008002e031824 */ /* 0x000fea00078e0240 */
[----:B------:R-:W-:Y:S05]  /*6570*/  @P1 LEA R3, R3, UR48, 0x1 ;  /* 0x0000003003031c11 */ /* 0x000fea000f8e08ff */
[----:B-12---:R-:W-:Y:S01]  /*6580*/  @P1 IMAD.IADD R0, R75, 0x1, R3 ;  /* 0x000000014b001824 */ /* 0x006fe200078e0203 */
[----:B------:R-:W-:Y:S06]  /*6590*/  @P0 BRA `(.L_x_104) ;  /* 0x00000000000c0947 */ /* 0x000fec0003800000 */
[----:B------:R-:W-:Y:S04]  /*65a0*/  SHF.L.U32 R45, R45, 0x1f, RZ ;  /* 0x0000001f2d2d7819 */ /* 0x000fe800000006ff */
[----:B------:R-:W1:Y:S02]  /*65b0*/  SYNCS.PHASECHK.TRANS64.TRYWAIT P0, [R2+URZ+0x60], R45 ;  /* 0x0000602d020075a7 */ /* 0x000e6400080011ff */
[----:B-1----:R-:W-:Y:S05]  /*65c0*/  @!P0 BRA `(.L_x_105) ;  /* 0x00000014006c8947 */ /* 0x002fea0003800000 */
.L_x_104:
[----:B------:R-:W-:Y:S05]  /*65d0*/  BSYNC B0 ;  /* 0x0000000000007941 */ /* 0x000fea0003800000 */
.L_x_103:
[----:B------:R-:W-:Y:S11]  /*65e0*/  ISETP.NE.AND P0, PT, R76, RZ, PT ;  /* 0x000000ff4c00720c */ /* 0x000ff60003f05270 */
[----:B------:R-:W-:Y:S02]  /*65f0*/  @!UPT UIADD3 URZ, UPT, UPT, URZ, URZ, URZ ;  /* 0x000000fffffff290 */ /* 0x000fe4000fffe0ff */
[----:B------:R-:W-:Y:S05]  /*6600*/  @P0 WARPSYNC.ALL ;  /* 0x0000000000000948 */ /* 0x000fea0003800000 */
[----:B------:R3:W4:Y:S04]  /*6610*/  @P0 LDSM.16.M88.4 R40, [R3+0x200] ;  /* 0x000200000328083b */ /* 0x0007280000000200 */
[----:B------:R3:W2:Y:S02]  /*6620*/  @P0 LDSM.16.M88.4 R48, [R0+0x200] ;  /* 0x000200000030083b */ /* 0x0006a40000000200 */
.L_x_102:
[----:B------:R-:W-:Y:S05]  /*6630*/  BSYNC B1 ;  /* 0x0000000000017941 */ /* 0x000fea0003800000 */
.L_x_101:
[----:B-123--:R-:W-:Y:S05]  /*6640*/  VIADD R0, R34, 0x20 ;  /* 0x0000002022007836 */ /* 0x00efea0000000000 */
[----:B------:R-:W-:Y:S04]  /*6650*/  SHF.R.U32.HI R0, RZ, 0x15, R0 ;  /* 0x00000015ff007819 */ /* 0x000fe80000011600 */
[----:B------:R-:W-:Y:S11]  /*6660*/  LOP3.LUT P0, RZ, R0, 0x3, R65, 0x48, !PT ;  /* 0x0000000300ff7812 */ /* 0x000ff60007804841 */
[----:B------:R-:W-:Y:S02]  /*6670*/  @!UPT UIADD3 URZ, UPT, UPT, URZ, URZ, URZ ;  /* 0x000000fffffff290 */ /* 0x000fe4000fffe0ff */
[----:B------:R-:W-:Y:S05]  /*6680*/  @!P0 BRA `(.L_x_106) ;  /* 0x0000000000408947 */ /* 0x000fea0003800000 */
[----:B------:R-:W1:Y:S01]  /*6690*/  LDCU.64 UR8, c[0x4][0x70] ;  /* 0x01000e00ff0877ac */ /* 0x000e620008000a00 */
[----:B------:R-:W-:Y:S01]  /*66a0*/  MOV R3, 0x0 ;  /* 0x0000000000037802 */ /* 0x000fe20000000f00 */
[----:B------:R-:W-:Y:S02]  /*66b0*/  HFMA2 R12, -RZ, RZ, 0, 5.9604644775390625e-08 ;  /* 0x00000001ff0c7431 */ /* 0x000fe400000001ff */
[----:B------:R-:W-:Y:S02]  /*66c0*/  IMAD.MOV.U32 R8, RZ, RZ, 0x192 ;  /* 0x00000192ff087424 */ /* 0x000fe400078e00ff */
[----:B------:R-:W-:Y:S01]  /*66d0*/  IMAD.MOV.U32 R13, RZ, RZ, RZ ;  /* 0x000000ffff0d7224 */ /* 0x000fe200078e00ff */
[----:B------:R-:W2:Y:S01]  /*66e0*/  LDCU.64 UR6, c[0x4][0x78] ;  /* 0x01000f00ff0677ac */ /* 0x000ea20008000a00 */
[----:B------:R-:W3:Y:S01]  /*66f0*/  LDC.64 R2, c[0x4][R3] ;  /* 0x0100000003027b82 */ /* 0x000ee20000000a00 */
[----:B------:R-:W5:Y:S01]  /*6700*/  LDCU.64 UR4, c[0x4][0x10] ;  /* 0x01000200ff0477ac */ /* 0x000f620008000a00 */
[----:B-1----:R-:W-:Y:S01]  /*6710*/  MOV R5, UR9 ;  /* 0x0000000900057c02 */ /* 0x002fe20008000f00 */
[----:B------:R-:W-:Y:S01]  /*6720*/  IMAD.U32 R4, RZ, RZ, UR8 ;  /* 0x00000008ff047e24 */ /* 0x000fe2000f8e00ff */
[----:B--2---:R-:W-:Y:S01]  /*6730*/  MOV R7, UR7 ;  /* 0x0000000700077c02 */ /* 0x004fe20008000f00 */
[----:B------:R-:W-:Y:S01]  /*6740*/  IMAD.U32 R6, RZ, RZ, UR6 ;  /* 0x00000006ff067e24 */ /* 0x000fe2000f8e00ff */
[----:B-----5:R-:W-:Y:S01]  /*6750*/  MOV R11, UR5 ;  /* 0x00000005000b7c02 */ /* 0x020fe20008000f00 */
[----:B------:R-:W-:Y:S02]  /*6760*/  IMAD.U32 R10, RZ, RZ, UR4 ;  /* 0x00000004ff0a7e24 */ /* 0x000fe4000f8e00ff */
[----:B------:R-:W-:Y:S07]  /*6770*/  LEPC R20, `(.L_x_106) ;  /* 0x000000001014794e */ /* 0x000fee0000000000 */
[----:B---34-:R-:W-:Y:S05]  /*6780*/  CALL.ABS.NOINC R2 ;  /* 0x0000000002007343 */ /* 0x018fea0003c00000 */
.L_x_106:
[----:B------:R-:W-:Y:S01]  /*6790*/  ISETP.NE.AND P0, PT, R70, RZ, PT ;  /* 0x000000ff4600720c */ /* 0x000fe20003f05270 */
[----:B------:R-:W-:Y:S05]  /*67a0*/  WARPSYNC.ALL ;  /* 0x0000000000007948 */ /* 0x000fea0003800000 */
[----:B------:R-:W-:Y:S01]  /*67b0*/  R2UR UR4, R34 ;  /* 0x00000000220472ca */ /* 0x000fe200000e0000 */
[----:B------:R-:W-:Y:S01]  /*67c0*/  BSSY.RECONVERGENT B0, `(.L_x_107) ;  /* 0x0000056000007945 */ /* 0x000fe20003800200 */
[C---:B----4-:R-:W-:Y:S02]  /*67d0*/  SHF.L.U32 R20, R40.reuse, 0x10, RZ ;  /* 0x0000001028147819 */ /* 0x050fe400000006ff */
[----:B------:R-:W-:Y:S02]  /*67e0*/  LOP3.LUT R21, R40, 0xffff0000, RZ, 0xc0, !PT ;  /* 0xffff000028157812 */ /* 0x000fe400078ec0ff */
[C---:B------:R-:W-:Y:S02]  /*67f0*/  SHF.L.U32 R34, R41.reuse, 0x10, RZ ;  /* 0x0000001029227819 */ /* 0x040fe400000006ff */
[----:B------:R-:W-:Y:S02]  /*6800*/  R2UR UR5, R44 ;  /* 0x000000002c0572ca */ /* 0x000fe400000e0000 */
[----:B------:R-:W-:Y:S02]  /*6810*/  LOP3.LUT R36, R41, 0xffff0000, RZ, 0xc0, !PT ;  /* 0xffff000029247812 */ /* 0x000fe400078ec0ff */
[C---:B------:R-:W-:Y:S01]  /*6820*/  SHF.L.U32 R37, R42.reuse, 0x10, RZ ;  /* 0x000000102a257819 */ /* 0x040fe200000006ff */
[----:B------:R-:W1:Y:S01]  /*6830*/  LDTM.16dp256bit.x4 R4, tmem[UR4+0x20] ;  /* 0x00002004000479ee */ /* 0x000e620008120000 */
[----:B------:R-:W-:Y:S01]  /*6840*/  LOP3.LUT R38, R42, 0xffff0000, RZ, 0xc0, !PT ;  /* 0xffff00002a267812 */ /* 0x000fe200078ec0ff */
[----:B------:R-:W-:Y:S01]  /*6850*/  NOP ;  /* 0x0000000000007918 */ /* 0x000fe20000000000 */
[C---:B------:R-:W-:Y:S02]  /*6860*/  SHF.L.U32 R39, R43.reuse, 0x10, RZ ;  /* 0x000000102b277819 */ /* 0x040fe400000006ff */
[----:B------:R-:W-:Y:S02]  /*6870*/  LOP3.LUT R40, R43, 0xffff0000, RZ, 0xc0, !PT ;  /* 0xffff00002b287812 */ /* 0x000fe400078ec0ff */
[C---:B------:R-:W-:Y:S01]  /*6880*/  SHF.L.U32 R41, R48.reuse, 0x10, RZ ;  /* 0x0000001030297819 */ /* 0x040fe200000006ff */
[----:B------:R-:W-:Y:S01]  /*6890*/  UIADD3 UR5, UPT, UPT, UR5, 0xe0, URZ ;  /* 0x000000e005057890 */ /* 0x000fe2000fffe0ff */
[----:B------:R-:W-:Y:S02]  /*68a0*/  LOP3.LUT R42, R48, 0xffff0000, RZ, 0xc0, !PT ;  /* 0xffff0000302a7812 */ /* 0x000fe400078ec0ff */
[C---:B------:R-:W-:Y:S01]  /*68b0*/  SHF.L.U32 R43, R49.reuse, 0x10, RZ ;  /* 0x00000010312b7819 */ /* 0x040fe200000006ff */
[----:B------:R-:W-:Y:S01]  /*68c0*/  UPRMT UR5, UR37, 0x654, UR5 ;  /* 0x0000065425057896 */ /* 0x000fe20008000005 */
[----:B------:R-:W-:Y:S02]  /*68d0*/  LOP3.LUT R44, R49, 0xffff0000, RZ, 0xc0, !PT ;  /* 0xffff0000312c7812 */ /* 0x000fe400078ec0ff */
[C---:B------:R-:W-:Y:S02]  /*68e0*/  SHF.L.U32 R45, R50.reuse, 0x10, RZ ;  /* 0x00000010322d7819 */ /* 0x040fe400000006ff */
[----:B------:R-:W-:Y:S02]  /*68f0*/  LOP3.LUT R46, R50, 0xffff0000, RZ, 0xc0, !PT ;  /* 0xffff0000322e7812 */ /* 0x000fe400078ec0ff */
[C---:B------:R-:W-:Y:S02]  /*6900*/  SHF.L.U32 R47, R51.reuse, 0x10, RZ ;  /* 0x00000010332f7819 */ /* 0x040fe400000006ff */
[----:B-1----:R-:W-:Y:S01]  /*6910*/  SYNCS.ARRIVE.TRANS64.RED.A1T0 RZ, [UR5], RZ ;  /* 0x000000ffffff79a7 */ /* 0x002fe20008100405 */
[----:B------:R-:W-:Y:S01]  /*6920*/  LOP3.LUT R48, R51, 0xffff0000, RZ, 0xc0, !PT ;  /* 0xffff000033307812 */ /* 0x000fe200078ec0ff */
[C---:B------:R-:W-:Y:S01]  /*6930*/  FMUL R4, R33.reuse, R4 ;  /* 0x0000000421047220 */ /* 0x040fe20000400000 */
[C---:B------:R-:W-:Y:S01]  /*6940*/  FMUL R5, R33.reuse, R5 ;  /* 0x0000000521057220 */ /* 0x040fe20000400000 */
[C---:B------:R-:W-:Y:S01]  /*6950*/  FMUL R6, R33.reuse, R6 ;  /* 0x0000000621067220 */ /* 0x040fe20000400000 */
[----:B------:R-:W-:Y:S01]  /*6960*/  FMUL R7, R33, R7 ;  /* 0x0000000721077220 */ /* 0x000fe20000400000 */
[C---:B------:R-:W-:Y:S01]  /*6970*/  FFMA R4, R35.reuse, R20, R4 ;  /* 0x0000001423047223 */ /* 0x040fe20000000004 */
[C---:B------:R-:W-:Y:S01]  /*6980*/  FFMA R5, R35.reuse, R21, R5 ;  /* 0x0000001523057223 */ /* 0x040fe20000000005 */
[C---:B------:R-:W-:Y:S01]  /*6990*/  FFMA R6, R35.reuse, R34, R6 ;  /* 0x0000002223067223 */ /* 0x040fe20000000006 */
[----:B------:R-:W-:Y:S01]  /*69a0*/  FFMA R7, R35, R36, R7 ;  /* 0x0000002423077223 */ /* 0x000fe20000000007 */
[C---:B------:R-:W-:Y:S01]  /*69b0*/  FMUL R8, R33.reuse, R8 ;  /* 0x0000000821087220 */ /* 0x040fe20000400000 */
[----:B------:R-:W-:Y:S01]  /*69c0*/  FMUL R9, R33, R9 ;  /* 0x0000000921097220 */ /* 0x000fe20000400000 */
[----:B------:R-:W-:Y:S01]  /*69d0*/  F2FP.BF16.F32.PACK_AB R4, R5, R4 ;  /* 0x000000040504723e */ /* 0x000fe200000010ff */
[----:B------:R-:W-:Y:S01]  /*69e0*/  FMUL R10, R33, R10 ;  /* 0x0000000a210a7220 */ /* 0x000fe20000400000 */
[----:B------:R-:W-:Y:S01]  /*69f0*/  F2FP.BF16.F32.PACK_AB R5, R7, R6 ;  /* 0x000000060705723e */ /* 0x000fe200000010ff */
[C---:B------:R-:W-:Y:S01]  /*6a00*/  FFMA R8, R35.reuse, R37, R8 ;  /* 0x0000002523087223 */ /* 0x040fe20000000008 */
[----:B------:R-:W-:Y:S01]  /*6a10*/  FFMA R9, R35, R38, R9 ;  /* 0x0000002623097223 */ /* 0x000fe20000000009 */
[C---:B------:R-:W-:Y:S01]  /*6a20*/  FMUL R11, R33.reuse, R11 ;  /* 0x0000000b210b7220 */ /* 0x040fe20000400000 */
[C---:B------:R-:W-:Y:S01]  /*6a30*/  FMUL R0, R33.reuse, R12 ;  /* 0x0000000c21007220 */ /* 0x040fe20000400000 */
[----:B------:R-:W-:Y:S01]  /*6a40*/  FMUL R2, R33, R13 ;  /* 0x0000000d21027220 */ /* 0x000fe20000400000 */
[----:B------:R-:W-:Y:S01]  /*6a50*/  FFMA R10, R35, R39, R10 ;  /* 0x00000027230a7223 */ /* 0x000fe2000000000a */
[----:B------:R-:W-:Y:S01]  /*6a60*/  FMUL R3, R33, R14 ;  /* 0x0000000e21037220 */ /* 0x000fe20000400000 */
[----:B------:R-:W-:Y:S01]  /*6a70*/  F2FP.BF16.F32.PACK_AB R6, R9, R8 ;  /* 0x000000080906723e */ /* 0x000fe200000010ff */
[----:B------:R-:W-:Y:S01]  /*6a80*/  FFMA R11, R35, R40, R11 ;  /* 0x00000028230b7223 */ /* 0x000fe2000000000b */
[C---:B------:R-:W-:Y:S01]  /*6a90*/  FMUL R15, R33.reuse, R15 ;  /* 0x0000000f210f7220 */ /* 0x040fe20000400000 */
[----:B------:R-:W-:Y:S01]  /*6aa0*/  FMUL R12, R33, R16 ;  /* 0x00000010210c7220 */ /* 0x000fe20000400000 */
[----:B------:R-:W-:Y:S01]  /*6ab0*/  FFMA R0, R35, R41, R0 ;  /* 0x0000002923007223 */ /* 0x000fe20000000000 */
[----:B------:R-:W-:Y:S01]  /*6ac0*/  MOV R8, UR43 ;  /* 0x0000002b00087c02 */ /* 0x000fe20008000f00 */
[----:B------:R-:W-:Y:S01]  /*6ad0*/  FMUL R13, R33, R17 ;  /* 0x00000011210d7220 */ /* 0x000fe20000400000 */
[----:B------:R-:W-:Y:S01]  /*6ae0*/  FFMA R2, R35, R42, R2 ;  /* 0x0000002a23027223 */ /* 0x000fe20000000002 */
[----:B------:R-:W-:Y:S01]  /*6af0*/  FMUL R14, R33, R18 ;  /* 0x00000012210e7220 */ /* 0x000fe20000400000 */
[C---:B------:R-:W-:Y:S01]  /*6b00*/  FFMA R3, R35.reuse, R43, R3 ;  /* 0x0000002b23037223 */ /* 0x040fe20000000003 */
[----:B------:R-:W-:Y:S01]  /*6b10*/  FFMA R15, R35, R44, R15 ;  /* 0x0000002c230f7223 */ /* 0x000fe2000000000f */
[----:B------:R-:W-:Y:S01]  /*6b20*/  FMUL R19, R33, R19 ;  /* 0x0000001321137220 */ /* 0x000fe20000400000 */
[C---:B------:R-:W-:Y:S01]  /*6b30*/  FFMA R12, R35.reuse, R45, R12 ;  /* 0x0000002d230c7223 */ /* 0x040fe2000000000c */
[----:B------:R-:W-:Y:S01]  /*6b40*/  LEA R8, R8, R64, 0xb ;  /* 0x0000004008087211 */ /* 0x000fe200078e58ff */
        /* <DEDUP_REMOVED lines=22> */
[----:B------:R-:W-:Y:S02]  /*6cb0*/  UIADD3 UR5, UPT, UPT, UR41, 0x20, URZ ;  /* 0x0000002029057890 */ /* 0x000fe4000fffe0ff */
[----:B------:R-:W-:Y:S02]  /*6cc0*/  UIADD3 UR4, UPT, UPT, UR10, 0x200, URZ ;  /* 0x000002000a047890 */ /* 0x000fe4000fffe0ff */
[----:B------:R-:W-:Y:S01]  /*6cd0*/  UIADD3.X UR9, UPT, UPT, URZ, UR55, URZ, UP0, !UPT ;  /* 0x00000037ff097290 */ /* 0x000fe200087fe4ff */
[----:B------:R-:W-:Y:S01]  /*6ce0*/  UMOV UR6, UR42 ;  /* 0x0000002a00067c82 */ /* 0x000fe20008000000 */
[----:B------:R-:W-:Y:S07]  /*6cf0*/  UMOV UR7, UR36 ;  /* 0x0000002400077c82 */ /* 0x000fee0008000000 */
[----:B------:R2:W-:Y:S02]  /*6d00*/  UTMASTG.3D [UR4], [UR8] ;  /* 0x00000004080073b5 */ /* 0x0005e40008010000 */
[----:B--2---:R0:W-:Y:S02]  /*6d10*/  UTMACMDFLUSH ;  /* 0x00000000000079b7 */ /* 0x0041e40000000000 */
.L_x_108:
[----:B------:R-:W-:Y:S05]  /*6d20*/  BSYNC.RECONVERGENT B0 ;  /* 0x0000000000007941 */ /* 0x000fea0003800200 */
.L_x_107:
[----:B------:R-:W-:Y:S01]  /*6d30*/  UIADD3 UR43, UPT, UPT, UR43, 0x1, URZ ;  /* 0x000000012b2b7890 */ /* 0x000fe2000fffe0ff */
[----:B------:R-:W-:Y:S03]  /*6d40*/  BSSY.RECONVERGENT B0, `(.L_x_109) ;  /* 0x0000008000007945 */ /* 0x000fe60003800200 */
[----:B------:R-:W-:Y:S04]  /*6d50*/  UISETP.NE.AND UP0, UPT, UR43, 0x3, UPT ;  /* 0x000000032b00788c */ /* 0x000fe8000bf05270 */
[----:B------:R-:W-:Y:S02]  /*6d60*/  UISETP.EQ.XOR UP1, UPT, UR40, 0x3, !UP0 ;  /* 0x000000032800788c */ /* 0x000fe4000c722a70 */
[----:B------:R-:W-:Y:S02]  /*6d70*/  USEL UR56, UR43, URZ, UP0 ;  /* 0x000000ff2b387287 */ /* 0x000fe40008000000 */
[----:B------:R-:W-:Y:S04]  /*6d80*/  USEL UR4, URZ, 0x1, !UP1 ;  /* 0x00000001ff047887 */ /* 0x000fe8000c800000 */
[----:B------:R-:W-:Y:S01]  /*6d90*/  ULOP3.LUT UR51, UR51, UR4, URZ, 0x3c, !UPT ;  /* 0x0000000433337292 */ /* 0x000fe2000f8e3cff */
[----:B------:R-:W-:Y:S11]  /*6da0*/  @P0 BRA `(.L_x_110) ;  /* 0x0000000000040947 */ /* 0x000ff60003800000 */
[----:B------:R-:W-:Y:S04]  /*6db0*/  DEPBAR.LE SB0, 0x1 ;  /* 0x000080400000791a */ /* 0x000fe80000000000 */
.L_x_110:
[----:B------:R-:W-:Y:S05]  /*6dc0*/  BSYNC.RECONVERGENT B0 ;  /* 0x0000000000007941 */ /* 0x000fea0003800200 */
.L_x_109:
[----:B------:R-:W-:Y:S01]  /*6dd0*/  BAR.SYNC.DEFER_BLOCKING 0x1, 0x80 ;  /* 0x0042000000007b1d */ /* 0x000fe20000010000 */
[----:B------:R-:W-:Y:S01]  /*6de0*/  UISETP.NE.AND UP0, UPT, UR50, -0x2, UPT ;  /* 0xfffffffe3200788c */ /* 0x000fe2000bf05270 */
[----:B------:R-:W-:Y:S08]  /*6df0*/  IADD3 R31, PT, PT, R31, 0x1, RZ ;  /* 0x000000011f1f7810 */ /* 0x000ff00007ffe0ff */
[----:B------:R-:W-:Y:S05]  /*6e00*/  BRA.U !UP0, `(.L_x_111) ;  /* 0x0000000108287547 */ /* 0x000fea000b800000 */
[----:B------:R-:W-:Y:S01]  /*6e10*/  ISETP.NE.AND P0, PT, R74, RZ, PT ;  /* 0x000000ff4a00720c */ /* 0x000fe20003f05270 */
[----:B------:R-:W-:Y:S01]  /*6e20*/  IMAD.U32 R2, RZ, RZ, UR49 ;  /* 0x00000031ff027e24 */ /* 0x000fe2000f8e00ff */
[----:B------:R-:W-:Y:S01]  /*6e30*/  UIADD3 UR49, UPT, UPT, UR49, 0x1, URZ ;  /* 0x0000000131317890 */ /* 0x000fe2000fffe0ff */
[----:B------:R-:W-:Y:S03]  /*6e40*/  IMAD.U32 R0, RZ, RZ, UR37 ;  /* 0x00000025ff007e24 */ /* 0x000fe6000f8e00ff */
[----:B------:R-:W-:Y:S04]  /*6e50*/  UISETP.NE.AND UP0, UPT, UR49, 0x3, UPT ;  /* 0x000000033100788c */ /* 0x000fe8000bf05270 */
[----:B------:R-:W-:Y:S03]  /*6e60*/  USEL UR49, UR49, URZ, UP0 ;  /* 0x000000ff31317287 */ /* 0x000fe60008000000 */
[----:B------:R-:W-:Y:S05]  /*6e70*/  @P0 LEA R2, R2, UR48, 0x3 ;  /* 0x0000003002020c11 */ /* 0x000fea000f8e18ff */
[----:B------:R-:W-:Y:S05]  /*6e80*/  @P0 VIADD R2, R2, 0x78 ;  /* 0x0000007802020836 */ /* 0x000fea0000000000 */
[----:B------:R-:W-:Y:S04]  /*6e90*/  @P0 PRMT R0, R0, 0x654, R2 ;  /* 0x0000065400000816 */ /* 0x000fe80000000002 */
[----:B------:R2:W-:Y:S03]  /*6ea0*/  @P0 SYNCS.ARRIVE.TRANS64.RED.A1T0 RZ, [R0+URZ], RZ ;  /* 0x000000ff00ff09a7 */ /* 0x0005e600081004ff */
.L_x_111:
[----:B------:R-:W-:Y:S01]  /*6eb0*/  ISETP.NE.AND P2, PT, R71, RZ, PT ;  /* 0x000000ff4700720c */ /* 0x000fe20003f45270 */
[----:B------:R-:W-:Y:S01]  /*6ec0*/  UIADD3 UR50, UPT, UPT, UR50, 0x2, URZ ;  /* 0x0000000232327890 */ /* 0x000fe2000fffe0ff */
[----:B------:R-:W-:Y:S01]  /*6ed0*/  ISETP.NE.AND P0, PT, R73, 0x2, PT ;  /* 0x000000024900780c */ /* 0x000fe20003f05270 */
[----:B------:R-:W-:Y:S01]  /*6ee0*/  IMAD.IADD R20, R29, 0x1, R58 ;  /* 0x000000011d147824 */ /* 0x000fe200078e023a */
[----:B------:R-:W-:Y:S01]  /*6ef0*/  ISETP.NE.AND P1, PT, R31, 0x4, PT ;  /* 0x000000041f00780c */ /* 0x000fe20003f25270 */
[----:B------:R-:W-:Y:S01]  /*6f00*/  IMAD.IADD R21, R30, 0x1, R59 ;  /* 0x000000011e157824 */ /* 0x000fe200078e023b */
[----:B------:R-:W-:Y:S02]  /*6f10*/  SEL R2, RZ, 0x1, P0 ;  /* 0x00000001ff027807 */ /* 0x000fe40000000000 */
[----:B--2---:R-:W-:Y:S02]  /*6f20*/  SEL R0, RZ, 0x1, P1 ;  /* 0x00000001ff007807 */ /* 0x004fe40000800000 */
[----:B------:R-:W-:Y:S02]  /*6f30*/  LOP3.LUT R67, R67, R2, RZ, 0x3c, !PT ;  /* 0x0000000243437212 */ /* 0x000fe400078e3cff */
[----:B------:R-:W-:Y:S02]  /*6f40*/  LOP3.LUT R68, R68, R0, RZ, 0x3c, !PT ;  /* 0x0000000044447212 */ /* 0x000fe400078e3cff */
[----:B------:R-:W-:Y:S02]  /*6f50*/  @P2 R2UR UR36, R66 ;  /* 0x00000000422422ca */ /* 0x000fe400000e0000 */
[----:B------:R-:W-:Y:S02]  /*6f60*/  SEL R73, R73, RZ, P0 ;  /* 0x000000ff49497207 */ /* 0x000fe40000000000 */
[----:B------:R-:W-:Y:S01]  /*6f70*/  SEL R31, R31, RZ, P1 ;  /* 0x000000ff1f1f7207 */ /* 0x000fe20000800000 */
[----:B------:R-:W-:Y:S10]  /*6f80*/  @P2 BRA `(.L_x_112) ;  /* 0xffffffdc00e02947 */ /* 0x000ff4000383ffff */
[----:B------:R-:W-:-:S09]  /*6f90*/  UISETP.NE.AND UP0, UPT, UR53, URZ, UPT ;  /* 0x000000ff3500728c */ /* 0x000fd2000bf05270 */
[----:B------:R-:W-:Y:S05]  /*6fa0*/  BRA.U !UP0, `(.L_x_113) ;  /* 0x0000000108487547 */ /* 0x000fea000b800000 */
[----:B------:R-:W2:Y:S02]  /*6fb0*/  LDCU.64 UR4, c[0x0][0x890] ;  /* 0x00011200ff0477ac */ /* 0x000ea40008000a00 */
[----:B--2---:R-:W-:-:S04]  /*6fc0*/  UISETP.NE.U32.AND UP0, UPT, UR4, URZ, UPT ;  /* 0x000000ff0400728c */ /* 0x004fc8000bf05070 */
[----:B------:R-:W-:-:S09]  /*6fd0*/  UISETP.NE.AND.EX UP0, UPT, UR5, URZ, UPT, UP0 ;  /* 0x000000ff0500728c */ /* 0x000fd2000bf05300 */
[----:B------:R-:W-:Y:S05]  /*6fe0*/  BRA.U UP0, `(.L_x_114) ;  /* 0x00000001000c7547 */ /* 0x000fea000b800000 */
[----:B------:R-:W-:-:S13]  /*6ff0*/  FSETP.NEU.AND P0, PT, R35, RZ, PT ;  /* 0x000000ff2300720b */ /* 0x000fda0003f0d000 */
[----:B------:R-:W-:Y:S05]  /*7000*/  @!P0 EXIT ;  /* 0x000000000000894d */ /* 0x000fea0003800000 */
[----:B------:R-:W-:Y:S05]  /*7010*/  BRA `(.L_x_113) ;  /* 0x00000000002c7947 */ /* 0x000fea0003800000 */
.L_x_114:
[----:B------:R-:W-:Y:S01]  /*7020*/  ISETP.NE.AND P0, PT, R72, RZ, PT ;  /* 0x000000ff4800720c */ /* 0x000fe20003f05270 */
[----:B------:R-:W-:-:S12]  /*7030*/  BSSY.RECONVERGENT B0, `(.L_x_113) ;  /* 0x0000009000007945 */ /* 0x000fd80003800200 */
[----:B------:R-:W-:Y:S05]  /*7040*/  @P0 BRA `(.L_x_115) ;  /* 0x0000000000140947 */ /* 0x000fea0003800000 */
[----:B------:R-:W2:Y:S02]  /*7050*/  LDCU.64 UR4, c[0x0][0x888] ;  /* 0x00011100ff0477ac */ /* 0x000ea40008000a00 */
[----:B--2---:R-:W-:-:S04]  /*7060*/  ISETP.NE.U32.AND P0, PT, RZ, UR4, PT ;  /* 0x00000004ff007c0c */ /* 0x004fc8000bf05070 */
[----:B------:R-:W-:-:S13]  /*7070*/  ISETP.NE.AND.EX P0, PT, RZ, UR5, PT, P0 ;  /* 0x00000005ff007c0c */ /* 0x000fda000bf05300 */
[----:B------:R-:W-:Y:S05]  /*7080*/  @!P0 EXIT ;  /* 0x000000000000894d */ /* 0x000fea0003800000 */
[----:B------:R-:W-:Y:S05]  /*7090*/  BRA `(.L_x_116) ;  /* 0x0000000000087947 */ /* 0x000fea0003800000 */
.L_x_115:
[----:B------:R-:W-:-:S13]  /*70a0*/  FSETP.NEU.AND P0, PT, R35, RZ, PT ;  /* 0x000000ff2300720b */ /* 0x000fda0003f0d000 */
[----:B------:R-:W-:Y:S05]  /*70b0*/  @!P0 EXIT ;  /* 0x000000000000894d */ /* 0x000fea0003800000 */
.L_x_116:
[----:B------:R-:W-:Y:S05]  /*70c0*/  BSYNC.RECONVERGENT B0 ;  /* 0x0000000000007941 */ /* 0x000fea0003800200 */
.L_x_113:
[----:B------:R-:W-:Y:S01]  /*70d0*/  ULEA UR4, UR49, UR48, 0x3 ;  /* 0x0000003031047291 */ /* 0x000fe2000f8e18ff */
[----:B------:R-:W-:-:S04]  /*70e0*/  DEPBAR.LE SB0, 0x0 ;  /* 0x000080000000791a */ /* 0x000fc80000000000 */
[----:B------:R-:W-:-:S04]  /*70f0*/  UIADD3 UR4, UPT, UPT, UR4, 0x78, URZ ;  /* 0x0000007804047890 */ /* 0x000fc8000fffe0ff */
[----:B------:R-:W-:-:S09]  /*7100*/  UPRMT UR4, UR37, 0x654, UR4 ;  /* 0x0000065425047896 */ /* 0x000fd20008000004 */
[----:B------:R-:W-:Y:S01]  /*7110*/  SYNCS.ARRIVE.TRANS64.RED.A1T0 RZ, [UR4], RZ ;  /* 0x000000ffffff79a7 */ /* 0x000fe20008100404 */
[----:B------:R-:W-:Y:S05]  /*7120*/  EXIT ;  /* 0x000000000000794d */ /* 0x000fea0003800000 */
.L_x_19:
[----:B--2---:R2:W1:Y:S02]  /*7130*/  SYNCS.PHASECHK.TRANS64.TRYWAIT P0, [R2+URZ+0x110], R3 ;  /* 0x00011003020075a7 */ /* 0x00446400080011ff */
[----:B-1----:R-:W-:Y:S05]  /*7140*/  @!P0 NANOSLEEP.SYNCS 0x989680 ;  /* 0x009896800000895d */ /* 0x002fea0003900000 */
[----:B------:R-:W1:Y:S02]  /*7150*/  @!P0 SYNCS.PHASECHK.TRANS64 P0, [R2+URZ+0x110], R3 ;  /* 0x00011003020085a7 */ /* 0x000e6400080010ff */
[----:B-1----:R-:W-:Y:S05]  /*7160*/  @!P0 BRA `(.L_x_19) ;  /* 0xfffffffc00f08947 */ /* 0x002fea000383ffff */
[----:B------:R-:W-:Y:S05]  /*7170*/  BRA `(.L_x_117) ;  /* 0xffffffa400207947 */ /* 0x000fea000383ffff */
.L_x_22:
[----:B-1----:R-:W-:-:S07]  /*7180*/  MOV R2, UR33 ;  /* 0x0000002100027c02 */ /* 0x002fce0008000f00 */
.L_x_118:
[----:B-1----:R1:W2:Y:S02]  /*7190*/  SYNCS.PHASECHK.TRANS64.TRYWAIT P0, [R2+URZ+0x30], R4 ;  /* 0x00003004020075a7 */ /* 0x0022a400080011ff */
[----:B--2---:R-:W-:Y:S05]  /*71a0*/  @!P0 NANOSLEEP.SYNCS 0x989680 ;  /* 0x009896800000895d */ /* 0x004fea0003900000 */
[----:B------:R-:W2:Y:S02]  /*71b0*/  @!P0 SYNCS.PHASECHK.TRANS64 P0, [R2+URZ+0x30], R4 ;  /* 0x00003004020085a7 */ /* 0x000ea400080010ff */
[----:B--2---:R-:W-:Y:S05]  /*71c0*/  @!P0 BRA `(.L_x_118) ;  /* 0xfffffffc00f08947 */ /* 0x004fea000383ffff */
[----:B------:R-:W-:Y:S05]  /*71d0*/  BRA `(.L_x_21) ;  /* 0xffffffa400707947 */ /* 0x000fea000383ffff */
.L_x_28:
[----:B-1----:R-:W-:-:S07]  /*71e0*/  MOV R2, UR25 ;  /* 0x0000001900027c02 */ /* 0x002fce0008000f00 */
.L_x_119:
[----:B-1----:R1:W2:Y:S02]  /*71f0*/  SYNCS.PHASECHK.TRANS64.TRYWAIT P0, [R2+URZ+0x30], R4 ;  /* 0x00003004020075a7 */ /* 0x0022a400080011ff */
[----:B--2---:R-:W-:Y:S05]  /*7200*/  @!P0 NANOSLEEP.SYNCS 0x989680 ;  /* 0x009896800000895d */ /* 0x004fea0003900000 */
[----:B------:R-:W2:Y:S02]  /*7210*/  @!P0 SYNCS.PHASECHK.TRANS64 P0, [R2+URZ+0x30], R4 ;  /* 0x00003004020085a7 */ /* 0x000ea400080010ff */
[----:B--2---:R-:W-:Y:S05]  /*7220*/  @!P0 BRA `(.L_x_119) ;  /* 0xfffffffc00f08947 */ /* 0x004fea000383ffff */
[----:B------:R-:W-:Y:S05]  /*7230*/  BRA `(.L_x_27) ;  /* 0xffffffa8002c7947 */ /* 0x000fea000383ffff */
.L_x_32:
[----:B-1----:R1:W2:Y:S02]  /*7240*/  SYNCS.PHASECHK.TRANS64.TRYWAIT P0, [R2+URZ+0xa0], R3 ;  /* 0x0000a003020075a7 */ /* 0x0022a400080011ff */
[----:B--2---:R-:W-:Y:S05]  /*7250*/  @!P0 NANOSLEEP.SYNCS 0x989680 ;  /* 0x009896800000895d */ /* 0x004fea0003900000 */
[----:B------:R-:W2:Y:S02]  /*7260*/  @!P0 SYNCS.PHASECHK.TRANS64 P0, [R2+URZ+0xa0], R3 ;  /* 0x0000a003020085a7 */ /* 0x000ea400080010ff */
[----:B--2---:R-:W-:Y:S05]  /*7270*/  @!P0 BRA `(.L_x_32) ;  /* 0xfffffffc00f08947 */ /* 0x004fea000383ffff */
[----:B------:R-:W-:Y:S05]  /*7280*/  BRA `(.L_x_120) ;  /* 0xffffffa800d07947 */ /* 0x000fea000383ffff */
.L_x_36:
[----:B----4-:R-:W-:-:S07]  /*7290*/  MOV R0, UR5 ;  /* 0x0000000500007c02 */ /* 0x010fce0008000f00 */
.L_x_121:
[----:B-1----:R1:W2:Y:S02]  /*72a0*/  SYNCS.PHASECHK.TRANS64.TRYWAIT P0, [R0+URZ], R2 ;  /* 0x00000002000075a7 */ /* 0x0022a400080011ff */
[----:B--2---:R-:W-:Y:S05]  /*72b0*/  @!P0 NANOSLEEP.SYNCS 0x989680 ;  /* 0x009896800000895d */ /* 0x004fea0003900000 */
[----:B------:R-:W2:Y:S02]  /*72c0*/  @!P0 SYNCS.PHASECHK.TRANS64 P0, [R0+URZ], R2 ;  /* 0x00000002000085a7 */ /* 0x000ea400080010ff */
[----:B--2---:R-:W-:Y:S05]  /*72d0*/  @!P0 BRA `(.L_x_121) ;  /* 0xfffffffc00f08947 */ /* 0x004fea000383ffff */
[----:B------:R-:W-:Y:S05]  /*72e0*/  BRA `(.L_x_122) ;  /* 0xffffffb000407947 */ /* 0x000fea000383ffff */
.L_x_37:
[----:B----4-:R-:W-:-:S07]  /*72f0*/  MOV R0, UR5 ;  /* 0x0000000500007c02 */ /* 0x010fce0008000f00 */
.L_x_123:
[----:B-1----:R1:W2:Y:S02]  /*7300*/  SYNCS.PHASECHK.TRANS64.TRYWAIT P0, [R0+URZ], R3 ;  /* 0x00000003000075a7 */ /* 0x0022a400080011ff */
[----:B--2---:R-:W-:Y:S05]  /*7310*/  @!P0 NANOSLEEP.SYNCS 0x989680 ;  /* 0x009896800000895d */ /* 0x004fea0003900000 */
[----:B------:R-:W2:Y:S02]  /*7320*/  @!P0 SYNCS.PHASECHK.TRANS64 P0, [R0+URZ], R3 ;  /* 0x00000003000085a7 */ /* 0x000ea400080010ff */
[----:B--2---:R-:W-:Y:S05]  /*7330*/  @!P0 BRA `(.L_x_123) ;  /* 0xfffffffc00f08947 */ /* 0x004fea000383ffff */
[----:B------:R-:W-:Y:S05]  /*7340*/  BRA `(.L_x_124) ;  /* 0xffffffb0004c7947 */ /* 0x000fea000383ffff */
.L_x_38:
[----:B----4-:R-:W-:-:S07]  /*7350*/  MOV R0, UR5 ;  /* 0x0000000500007c02 */ /* 0x010fce0008000f00 */
.L_x_125:
[----:B-1----:R1:W2:Y:S02]  /*7360*/  SYNCS.PHASECHK.TRANS64.TRYWAIT P0, [R0+URZ], R3 ;  /* 0x00000003000075a7 */ /* 0x0022a400080011ff */
[----:B--2---:R-:W-:Y:S05]  /*7370*/  @!P0 NANOSLEEP.SYNCS 0x989680 ;  /* 0x009896800000895d */ /* 0x004fea0003900000 */
[----:B------:R-:W2:Y:S02]  /*7380*/  @!P0 SYNCS.PHASECHK.TRANS64 P0, [R0+URZ], R3 ;  /* 0x00000003000085a7 */ /* 0x000ea400080010ff */
[----:B--2---:R-:W-:Y:S05]  /*7390*/  @!P0 BRA `(.L_x_125) ;  /* 0xfffffffc00f08947 */ /* 0x004fea000383ffff */
[----:B------:R-:W-:Y:S05]  /*73a0*/  BRA `(.L_x_126) ;  /* 0xffffffb000587947 */ /* 0x000fea000383ffff */
.L_x_39:
[----:B----4-:R-:W-:-:S07]  /*73b0*/  MOV R0, UR5 ;  /* 0x0000000500007c02 */ /* 0x010fce0008000f00 */
.L_x_127:
[----:B-1----:R1:W2:Y:S02]  /*73c0*/  SYNCS.PHASECHK.TRANS64.TRYWAIT P0, [R0+URZ], R3 ;  /* 0x00000003000075a7 */ /* 0x0022a400080011ff */
[----:B--2---:R-:W-:Y:S05]  /*73d0*/  @!P0 NANOSLEEP.SYNCS 0x989680 ;  /* 0x009896800000895d */ /* 0x004fea0003900000 */
[----:B------:R-:W2:Y:S02]  /*73e0*/  @!P0 SYNCS.PHASECHK.TRANS64 P0, [R0+URZ], R3 ;  /* 0x00000003000085a7 */ /* 0x000ea400080010ff */
[----:B--2---:R-:W-:Y:S05]  /*73f0*/  @!P0 BRA `(.L_x_127) ;  /* 0xfffffffc00f08947 */ /* 0x004fea000383ffff */
[----:B------:R-:W-:Y:S05]  /*7400*/  BRA `(.L_x_128) ;  /* 0xffffffb000647947 */ /* 0x000fea000383ffff */
.L_x_40:
[----:B----4-:R-:W-:-:S07]  /*7410*/  MOV R0, UR5 ;  /* 0x0000000500007c02 */ /* 0x010fce0008000f00 */
.L_x_129:
[----:B-1----:R1:W2:Y:S02]  /*7420*/  SYNCS.PHASECHK.TRANS64.TRYWAIT P0, [R0+URZ], R3 ;  /* 0x00000003000075a7 */ /* 0x0022a400080011ff */
[----:B--2---:R-:W-:Y:S05]  /*7430*/  @!P0 NANOSLEEP.SYNCS 0x989680 ;  /* 0x009896800000895d */ /* 0x004fea0003900000 */
[----:B------:R-:W2:Y:S02]  /*7440*/  @!P0 SYNCS.PHASECHK.TRANS64 P0, [R0+URZ], R3 ;  /* 0x00000003000085a7 */ /* 0x000ea400080010ff */
[----:B--2---:R-:W-:Y:S05]  /*7450*/  @!P0 BRA `(.L_x_129) ;  /* 0xfffffffc00f08947 */ /* 0x004fea000383ffff */
[----:B------:R-:W-:Y:S05]  /*7460*/  BRA `(.L_x_130) ;  /* 0xffffffb000707947 */ /* 0x000fea000383ffff */
.L_x_43:
[----:B-1----:R1:W2:Y:S02]  /*7470*/  SYNCS.PHASECHK.TRANS64.TRYWAIT P0, [R0+URZ+0x100], R4 ;  /* 0x00010004000075a7 */ /* 0x0022a400080011ff */
[----:B--2---:R-:W-:Y:S05]  /*7480*/  @!P0 NANOSLEEP.SYNCS 0x989680 ;  /* 0x009896800000895d */ /* 0x004fea0003900000 */
[----:B------:R-:W2:Y:S02]  /*7490*/  @!P0 SYNCS.PHASECHK.TRANS64 P0, [R0+URZ+0x100], R4 ;  /* 0x00010004000085a7 */ /* 0x000ea400080010ff */
[----:B--2---:R-:W-:Y:S05]  /*74a0*/  @!P0 BRA `(.L_x_43) ;  /* 0xfffffffc00f08947 */ /* 0x004fea000383ffff */
[----:B------:R-:W-:Y:S05]  /*74b0*/  BRA `(.L_x_131) ;  /* 0xffffffb000cc7947 */ /* 0x000fea000383ffff */
.L_x_44:
[----:B------:R-:W-:-:S07]  /*74c0*/  MOV R0, UR5 ;  /* 0x0000000500007c02 */ /* 0x000fce0008000f00 */
.L_x_132:
[----:B-1----:R1:W2:Y:S02]  /*74d0*/  SYNCS.PHASECHK.TRANS64.TRYWAIT P0, [R0+URZ+0xb0], R5 ;  /* 0x0000b005000075a7 */ /* 0x0022a400080011ff */
[----:B--2---:R-:W-:Y:S05]  /*74e0*/  @!P0 NANOSLEEP.SYNCS 0x989680 ;  /* 0x009896800000895d */ /* 0x004fea0003900000 */
[----:B------:R-:W2:Y:S02]  /*74f0*/  @!P0 SYNCS.PHASECHK.TRANS64 P0, [R0+URZ+0xb0], R5 ;  /* 0x0000b005000085a7 */ /* 0x000ea400080010ff */
[----:B--2---:R-:W-:Y:S05]  /*7500*/  @!P0 BRA `(.L_x_132) ;  /* 0xfffffffc00f08947 */ /* 0x004fea000383ffff */
[----:B------:R-:W-:Y:S05]  /*7510*/  BRA `(.L_x_133) ;  /* 0xffffffb000dc7947 */ /* 0x000fea000383ffff */
.L_x_45:
[----:B-1----:R1:W2:Y:S02]  /*7520*/  SYNCS.PHASECHK.TRANS64.TRYWAIT P1, [R0+URZ+0xa0], R4 ;  /* 0x0000a004000075a7 */ /* 0x0022a400080211ff */
[----:B--2---:R-:W-:Y:S05]  /*7530*/  @!P1 NANOSLEEP.SYNCS 0x989680 ;  /* 0x009896800000995d */ /* 0x004fea0003900000 */
[----:B------:R-:W2:Y:S02]  /*7540*/  @!P1 SYNCS.PHASECHK.TRANS64 P1, [R0+URZ+0xa0], R4 ;  /* 0x0000a004000095a7 */ /* 0x000ea400080210ff */
[----:B--2---:R-:W-:Y:S05]  /*7550*/  @!P1 BRA `(.L_x_45) ;  /* 0xfffffffc00f09947 */ /* 0x004fea000383ffff */
[----:B------:R-:W-:Y:S05]  /*7560*/  BRA `(.L_x_134) ;  /* 0xffffffb4000c7947 */ /* 0x000fea000383ffff */
.L_x_48:
[----:B------:R-:W-:-:S07]  /*7570*/  MOV R0, UR5 ;  /* 0x0000000500007c02 */ /* 0x000fce0008000f00 */
.L_x_135:
[----:B-1----:R1:W2:Y:S02]  /*7580*/  SYNCS.PHASECHK.TRANS64.TRYWAIT P0, [R0+URZ+0xb0], R2 ;  /* 0x0000b002000075a7 */ /* 0x0022a400080011ff */
[----:B--2---:R-:W-:Y:S05]  /*7590*/  @!P0 NANOSLEEP.SYNCS 0x989680 ;  /* 0x009896800000895d */ /* 0x004fea0003900000 */
[----:B------:R-:W2:Y:S02]  /*75a0*/  @!P0 SYNCS.PHASECHK.TRANS64 P0, [R0+URZ+0xb0], R2 ;  /* 0x0000b002000085a7 */ /* 0x000ea400080010ff */
[----:B--2---:R-:W-:Y:S05]  /*75b0*/  @!P0 BRA `(.L_x_135) ;  /* 0xfffffffc00f08947 */ /* 0x004fea000383ffff */
[----:B------:R-:W-:Y:S05]  /*75c0*/  BRA `(.L_x_47) ;  /* 0xffffffb400607947 */ /* 0x000fea000383ffff */
.L_x_55:
[----:B-1----:R1:W2:Y:S02]  /*75d0*/  SYNCS.PHASECHK.TRANS64.TRYWAIT P1, [R0+URZ+0xa0], R2 ;  /* 0x0000a002000075a7 */ /* 0x0022a400080211ff */
[----:B--2---:R-:W-:Y:S05]  /*75e0*/  @!P1 NANOSLEEP.SYNCS 0x989680 ;  /* 0x009896800000995d */ /* 0x004fea0003900000 */
[----:B------:R-:W2:Y:S02]  /*75f0*/  @!P1 SYNCS.PHASECHK.TRANS64 P1, [R0+URZ+0xa0], R2 ;  /* 0x0000a002000095a7 */ /* 0x000ea400080210ff */
[----:B--2---:R-:W-:Y:S05]  /*7600*/  @!P1 BRA `(.L_x_55) ;  /* 0xfffffffc00f09947 */ /* 0x004fea000383ffff */
[----:B------:R-:W-:Y:S05]  /*7610*/  BRA `(.L_x_136) ;  /* 0xffffffb800ec7947 */ /* 0x000fea000383ffff */
.L_x_56:
[----:B------:R-:W-:-:S07]  /*7620*/  MOV R2, UR6 ;  /* 0x0000000600027c02 */ /* 0x000fce0008000f00 */
.L_x_137:
[----:B-1----:R1:W2:Y:S02]  /*7630*/  SYNCS.PHASECHK.TRANS64.TRYWAIT P0, [R2+URZ+0xe0], R0 ;  /* 0x0000e000020075a7 */ /* 0x0022a400080011ff */
[----:B--2---:R-:W-:Y:S05]  /*7640*/  @!P0 NANOSLEEP.SYNCS 0x989680 ;  /* 0x009896800000895d */ /* 0x004fea0003900000 */
[----:B------:R-:W2:Y:S02]  /*7650*/  @!P0 SYNCS.PHASECHK.TRANS64 P0, [R2+URZ+0xe0], R0 ;  /* 0x0000e000020085a7 */ /* 0x000ea400080010ff */
[----:B--2---:R-:W-:Y:S05]  /*7660*/  @!P0 BRA `(.L_x_137) ;  /* 0xfffffffc00f08947 */ /* 0x004fea000383ffff */
[----:B------:R-:W-:Y:S05]  /*7670*/  BRA `(.L_x_138) ;  /* 0xffffffbc003c7947 */ /* 0x000fea000383ffff */
.L_x_59:
[----:B------:R-:W-:Y:S07]  /*7680*/  MOV R0, UR10 ;  /* 0x0000000a00007c02 */ /* 0x000fee0008000f00 */
.L_x_139:
[----:B-1----:R1:W2:Y:S02]  /*7690*/  SYNCS.PHASECHK.TRANS64.TRYWAIT P0, [R0+URZ], R2 ;  /* 0x00000002000075a7 */ /* 0x0022a400080011ff */
[----:B--2---:R-:W-:Y:S05]  /*76a0*/  @!P0 NANOSLEEP.SYNCS 0x989680 ;  /* 0x009896800000895d */ /* 0x004fea0003900000 */
[----:B------:R-:W2:Y:S02]  /*76b0*/  @!P0 SYNCS.PHASECHK.TRANS64 P0, [R0+URZ], R2 ;  /* 0x00000002000085a7 */ /* 0x000ea400080010ff */
[----:B--2---:R-:W-:Y:S05]  /*76c0*/  @!P0 BRA `(.L_x_139) ;  /* 0xfffffffc00f08947 */ /* 0x004fea000383ffff */
[----:B------:R-:W-:Y:S05]  /*76d0*/  BRA `(.L_x_58) ;  /* 0xffffffbc00587947 */ /* 0x000fea000383ffff */
.L_x_62:
[----:B------:R-:W-:-:S07]  /*76e0*/  MOV R0, UR6 ;  /* 0x0000000600007c02 */ /* 0x000fce0008000f00 */
.L_x_140:
[----:B--2---:R2:W4:Y:S02]  /*76f0*/  SYNCS.PHASECHK.TRANS64.TRYWAIT P0, [R0+URZ], R2 ;  /* 0x00000002000075a7 */ /* 0x00452400080011ff */
[----:B----4-:R-:W-:Y:S05]  /*7700*/  @!P0 NANOSLEEP.SYNCS 0x989680 ;  /* 0x009896800000895d */ /* 0x010fea0003900000 */
[----:B------:R-:W4:Y:S02]  /*7710*/  @!P0 SYNCS.PHASECHK.TRANS64 P0, [R0+URZ], R2 ;  /* 0x00000002000085a7 */ /* 0x000f2400080010ff */
[----:B----4-:R-:W-:Y:S05]  /*7720*/  @!P0 BRA `(.L_x_140) ;  /* 0xfffffffc00f08947 */ /* 0x010fea000383ffff */
[----:B------:R-:W-:Y:S05]  /*7730*/  BRA `(.L_x_141) ;  /* 0xffffffc000847947 */ /* 0x000fea000383ffff */
.L_x_63:
[----:B------:R-:W-:-:S07]  /*7740*/  MOV R0, UR6 ;  /* 0x0000000600007c02 */ /* 0x000fce0008000f00 */
.L_x_142:
[----:B-1----:R1:W2:Y:S02]  /*7750*/  SYNCS.PHASECHK.TRANS64.TRYWAIT P0, [R0+URZ], R3 ;  /* 0x00000003000075a7 */ /* 0x0022a400080011ff */
[----:B--2---:R-:W-:Y:S05]  /*7760*/  @!P0 NANOSLEEP.SYNCS 0x989680 ;  /* 0x009896800000895d */ /* 0x004fea0003900000 */
[----:B------:R-:W2:Y:S02]  /*7770*/  @!P0 SYNCS.PHASECHK.TRANS64 P0, [R0+URZ], R3 ;  /* 0x00000003000085a7 */ /* 0x000ea400080010ff */
[----:B--2---:R-:W-:Y:S05]  /*7780*/  @!P0 BRA `(.L_x_142) ;  /* 0xfffffffc00f08947 */ /* 0x004fea000383ffff */
[----:B------:R-:W-:Y:S05]  /*7790*/  BRA `(.L_x_143) ;  /* 0xffffffc000907947 */ /* 0x000fea000383ffff */
.L_x_64:
[----:B------:R-:W-:-:S07]  /*77a0*/  MOV R0, UR6 ;  /* 0x0000000600007c02 */ /* 0x000fce0008000f00 */
.L_x_144:
[----:B-1----:R1:W2:Y:S02]  /*77b0*/  SYNCS.PHASECHK.TRANS64.TRYWAIT P0, [R0+URZ], R3 ;  /* 0x00000003000075a7 */ /* 0x0022a400080011ff */
[----:B--2---:R-:W-:Y:S05]  /*77c0*/  @!P0 NANOSLEEP.SYNCS 0x989680 ;  /* 0x009896800000895d */ /* 0x004fea0003900000 */
[----:B------:R-:W2:Y:S02]  /*77d0*/  @!P0 SYNCS.PHASECHK.TRANS64 P0, [R0+URZ], R3 ;  /* 0x00000003000085a7 */ /* 0x000ea400080010ff */
[----:B--2---:R-:W-:Y:S05]  /*77e0*/  @!P0 BRA `(.L_x_144) ;  /* 0xfffffffc00f08947 */ /* 0x004fea000383ffff */
[----:B------:R-:W-:Y:S05]  /*77f0*/  BRA `(.L_x_145) ;  /* 0xffffffc0009c7947 */ /* 0x000fea000383ffff */
.L_x_65:
[----:B-1----:R-:W-:-:S07]  /*7800*/  MOV R0, UR7 ;  /* 0x0000000700007c02 */ /* 0x002fce0008000f00 */
.L_x_146:
[----:B-1----:R1:W2:Y:S02]  /*7810*/  SYNCS.PHASECHK.TRANS64.TRYWAIT P0, [R0+URZ], R2 ;  /* 0x00000002000075a7 */ /* 0x0022a400080011ff */
[----:B--2---:R-:W-:Y:S05]  /*7820*/  @!P0 NANOSLEEP.SYNCS 0x989680 ;  /* 0x009896800000895d */ /* 0x004fea0003900000 */
[----:B------:R-:W2:Y:S02]  /*7830*/  @!P0 SYNCS.PHASECHK.TRANS64 P0, [R0+URZ], R2 ;  /* 0x00000002000085a7 */ /* 0x000ea400080010ff */
[----:B--2---:R-:W-:Y:S05]  /*7840*/  @!P0 BRA `(.L_x_146) ;  /* 0xfffffffc00f08947 */ /* 0x004fea000383ffff */
[----:B------:R-:W-:Y:S05]  /*7850*/  BRA `(.L_x_147) ;  /* 0xffffffc000a87947 */ /* 0x000fea000383ffff */
.L_x_70:
[----:B--2---:R2:W3:Y:S02]  /*7860*/  SYNCS.PHASECHK.TRANS64.TRYWAIT P0, [R0+URZ+0xa0], R2 ;  /* 0x0000a002000075a7 */ /* 0x0044e400080011ff */
[----:B---3--:R-:W-:Y:S05]  /*7870*/  @!P0 NANOSLEEP.SYNCS 0x989680 ;  /* 0x009896800000895d */ /* 0x008fea0003900000 */
[----:B------:R-:W3:Y:S02]  /*7880*/  @!P0 SYNCS.PHASECHK.TRANS64 P0, [R0+URZ+0xa0], R2 ;  /* 0x0000a002000085a7 */ /* 0x000ee400080010ff */
[----:B---3--:R-:W-:Y:S05]  /*7890*/  @!P0 BRA `(.L_x_70) ;  /* 0xfffffffc00f08947 */ /* 0x008fea000383ffff */
[----:B------:R-:W-:Y:S05]  /*78a0*/  BRA `(.L_x_148) ;  /* 0xffffffc400a07947 */ /* 0x000fea000383ffff */
.L_x_73:
[----:B------:R-:W-:Y:S07]  /*78b0*/  MOV R0, UR7 ;  /* 0x0000000700007c02 */ /* 0x000fee0008000f00 */
.L_x_149:
[----:B--2---:R2:W3:Y:S02]  /*78c0*/  SYNCS.PHASECHK.TRANS64.TRYWAIT P0, [R0+URZ+0x98], R2 ;  /* 0x00009802000075a7 */ /* 0x0044e400080011ff */
[----:B---3--:R-:W-:Y:S05]  /*78d0*/  @!P0 NANOSLEEP.SYNCS 0x989680 ;  /* 0x009896800000895d */ /* 0x008fea0003900000 */
[----:B------:R-:W3:Y:S02]  /*78e0*/  @!P0 SYNCS.PHASECHK.TRANS64 P0, [R0+URZ+0x98], R2 ;  /* 0x00009802000085a7 */ /* 0x000ee400080010ff */
[----:B---3--:R-:W-:Y:S05]  /*78f0*/  @!P0 BRA `(.L_x_149) ;  /* 0xfffffffc00f08947 */ /* 0x008fea000383ffff */
[----:B------:R-:W-:Y:S05]  /*7900*/  BRA `(.L_x_72) ;  /* 0xffffffc800807947 */ /* 0x000fea000383ffff */
.L_x_76:
[----:B------:R-:W-:Y:S07]  /*7910*/  MOV R0, UR15 ;  /* 0x0000000f00007c02 */ /* 0x000fee0008000f00 */
.L_x_150:
[----:B-1----:R1:W2:Y:S02]  /*7920*/  SYNCS.PHASECHK.TRANS64.TRYWAIT P0, [R0+URZ+0x78], R9 ;  /* 0x00007809000075a7 */ /* 0x0022a400080011ff */
[----:B--2---:R-:W-:Y:S05]  /*7930*/  @!P0 NANOSLEEP.SYNCS 0x989680 ;  /* 0x009896800000895d */ /* 0x004fea0003900000 */
[----:B------:R-:W2:Y:S02]  /*7940*/  @!P0 SYNCS.PHASECHK.TRANS64 P0, [R0+URZ+0x78], R9 ;  /* 0x00007809000085a7 */ /* 0x000ea400080010ff */
[----:B--2---:R-:W-:Y:S05]  /*7950*/  @!P0 BRA `(.L_x_150) ;  /* 0xfffffffc00f08947 */ /* 0x004fea000383ffff */
[----:B------:R-:W-:Y:S05]  /*7960*/  BRA `(.L_x_151) ;  /* 0xffffffc800f87947 */ /* 0x000fea000383ffff */
.L_x_77:
[----:B------:R-:W-:Y:S07]  /*7970*/  MOV R0, UR13 ;  /* 0x0000000d00007c02 */ /* 0x000fee0008000f00 */
.L_x_152:
[----:B-1----:R1:W2:Y:S02]  /*7980*/  SYNCS.PHASECHK.TRANS64.TRYWAIT P0, [R0+URZ+0x78], R20 ;  /* 0x00007814000075a7 */ /* 0x0022a400080011ff */
[----:B--2---:R-:W-:Y:S05]  /*7990*/  @!P0 NANOSLEEP.SYNCS 0x989680 ;  /* 0x009896800000895d */ /* 0x004fea0003900000 */
[----:B------:R-:W2:Y:S02]  /*79a0*/  @!P0 SYNCS.PHASECHK.TRANS64 P0, [R0+URZ+0x78], R20 ;  /* 0x00007814000085a7 */ /* 0x000ea400080010ff */
[----:B--2---:R-:W-:Y:S05]  /*79b0*/  @!P0 BRA `(.L_x_152) ;  /* 0xfffffffc00f08947 */ /* 0x004fea000383ffff */
[----:B------:R-:W-:Y:S05]  /*79c0*/  BRA `(.L_x_153) ;  /* 0xffffffcc00987947 */ /* 0x000fea000383ffff */
.L_x_79:
[----:B------:R-:W-:-:S07]  /*79d0*/  MOV R0, UR4 ;  /* 0x0000000400007c02 */ /* 0x000fce0008000f00 */
.L_x_154:
[----:B-1----:R1:W3:Y:S02]  /*79e0*/  SYNCS.PHASECHK.TRANS64.TRYWAIT P0, [R0+URZ], R2 ;  /* 0x00000002000075a7 */ /* 0x0022e400080011ff */
[----:B---3--:R-:W-:Y:S05]  /*79f0*/  @!P0 NANOSLEEP.SYNCS 0x989680 ;  /* 0x009896800000895d */ /* 0x008fea0003900000 */
[----:B------:R-:W3:Y:S02]  /*7a00*/  @!P0 SYNCS.PHASECHK.TRANS64 P0, [R0+URZ], R2 ;  /* 0x00000002000085a7 */ /* 0x000ee400080010ff */
[----:B---3--:R-:W-:Y:S05]  /*7a10*/  @!P0 BRA `(.L_x_154) ;  /* 0xfffffffc00f08947 */ /* 0x008fea000383ffff */
[----:B------:R-:W-:Y:S05]  /*7a20*/  BRA `(.L_x_155) ;  /* 0xffffffd000247947 */ /* 0x000fea000383ffff */
.L_x_80:
[----:B------:R-:W-:-:S07]  /*7a30*/  MOV R0, UR4 ;  /* 0x0000000400007c02 */ /* 0x000fce0008000f00 */
.L_x_156:
[----:B-1----:R1:W3:Y:S02]  /*7a40*/  SYNCS.PHASECHK.TRANS64.TRYWAIT P0, [R0+URZ], R2 ;  /* 0x00000002000075a7 */ /* 0x0022e400080011ff */
[----:B---3--:R-:W-:Y:S05]  /*7a50*/  @!P0 NANOSLEEP.SYNCS 0x989680 ;  /* 0x009896800000895d */ /* 0x008fea0003900000 */
[----:B------:R-:W3:Y:S02]  /*7a60*/  @!P0 SYNCS.PHASECHK.TRANS64 P0, [R0+URZ], R2 ;  /* 0x00000002000085a7 */ /* 0x000ee400080010ff */
[----:B---3--:R-:W-:Y:S05]  /*7a70*/  @!P0 BRA `(.L_x_156) ;  /* 0xfffffffc00f08947 */ /* 0x008fea000383ffff */
[----:B------:R-:W-:Y:S05]  /*7a80*/  BRA `(.L_x_157) ;  /* 0xffffffd000307947 */ /* 0x000fea000383ffff */
.L_x_82:
[----:B--2---:R2:W4:Y:S02]  /*7a90*/  SYNCS.PHASECHK.TRANS64.TRYWAIT P0, [R0+URZ+0xa0], R2 ;  /* 0x0000a002000075a7 */ /* 0x00452400080011ff */
[----:B----4-:R-:W-:Y:S05]  /*7aa0*/  @!P0 NANOSLEEP.SYNCS 0x989680 ;  /* 0x009896800000895d */ /* 0x010fea0003900000 */
[----:B------:R-:W4:Y:S02]  /*7ab0*/  @!P0 SYNCS.PHASECHK.TRANS64 P0, [R0+URZ+0xa0], R2 ;  /* 0x0000a002000085a7 */ /* 0x000f2400080010ff */
[----:B----4-:R-:W-:Y:S05]  /*7ac0*/  @!P0 BRA `(.L_x_82) ;  /* 0xfffffffc00f08947 */ /* 0x010fea000383ffff */
[----:B------:R-:W-:Y:S05]  /*7ad0*/  BRA `(.L_x_158) ;  /* 0xffffffd400207947 */ /* 0x000fea000383ffff */
.L_x_92:
[----:B-1----:R1:W3:Y:S02]  /*7ae0*/  SYNCS.PHASECHK.TRANS64.TRYWAIT P1, [R2+URZ+0x60], R4 ;  /* 0x00006004020075a7 */ /* 0x0022e400080211ff */
[----:B---3--:R-:W-:Y:S05]  /*7af0*/  @!P1 NANOSLEEP.SYNCS 0x989680 ;  /* 0x009896800000995d */ /* 0x008fea0003900000 */
[----:B------:R-:W3:Y:S02]  /*7b00*/  @!P1 SYNCS.PHASECHK.TRANS64 P1, [R2+URZ+0x60], R4 ;  /* 0x00006004020095a7 */ /* 0x000ee400080210ff */
[----:B---3--:R-:W-:Y:S05]  /*7b10*/  @!P1 BRA `(.L_x_92) ;  /* 0xfffffffc00f09947 */ /* 0x008fea000383ffff */
[----:B------:R-:W-:Y:S05]  /*7b20*/  BRA `(.L_x_91) ;  /* 0xffffffe000207947 */ /* 0x000fea000383ffff */
.L_x_94:
[----:B-1----:R1:W2:Y:S02]  /*7b30*/  SYNCS.PHASECHK.TRANS64.TRYWAIT P0, [R44+URZ+0xc0], R3 ;  /* 0x0000c0032c0075a7 */ /* 0x0022a400080011ff */
[----:B--2---:R-:W-:Y:S05]  /*7b40*/  @!P0 NANOSLEEP.SYNCS 0x989680 ;  /* 0x009896800000895d */ /* 0x004fea0003900000 */
[----:B------:R-:W2:Y:S02]  /*7b50*/  @!P0 SYNCS.PHASECHK.TRANS64 P0, [R44+URZ+0xc0], R3 ;  /* 0x0000c0032c0085a7 */ /* 0x000ea400080010ff */
[----:B--2---:R-:W-:Y:S05]  /*7b60*/  @!P0 BRA `(.L_x_94) ;  /* 0xfffffffc00f08947 */ /* 0x004fea000383ffff */
[----:B------:R-:W-:Y:S05]  /*7b70*/  BRA `(.L_x_93) ;  /* 0xffffffe000707947 */ /* 0x000fea000383ffff */
.L_x_105:
[----:B-1----:R1:W2:Y:S02]  /*7b80*/  SYNCS.PHASECHK.TRANS64.TRYWAIT P0, [R2+URZ+0x60], R45 ;  /* 0x0000602d020075a7 */ /* 0x0022a400080011ff */
[----:B--2---:R-:W-:Y:S05]  /*7b90*/  @!P0 NANOSLEEP.SYNCS 0x989680 ;  /* 0x009896800000895d */ /* 0x004fea0003900000 */
[----:B------:R-:W2:Y:S02]  /*7ba0*/  @!P0 SYNCS.PHASECHK.TRANS64 P0, [R2+URZ+0x60], R45 ;  /* 0x0000602d020085a7 */ /* 0x000ea400080010ff */
[----:B--2---:R-:W-:Y:S05]  /*7bb0*/  @!P0 BRA `(.L_x_105) ;  /* 0xfffffffc00f08947 */ /* 0x004fea000383ffff */
[----:B------:R-:W-:Y:S05]  /*7bc0*/  BRA `(.L_x_104) ;  /* 0xffffffe800807947 */ /* 0x000fea000383ffff */
        .weak           $__internal_0_$__cuda_sm10x_tcgen05_guardrail_trap_col_being_dealloced_not_returned_by_alloc
        .type           $__internal_0_$__cuda_sm10x_tcgen05_guardrail_trap_col_being_dealloced_not_returned_by_alloc,@function
        .size           $__internal_0_$__cuda_sm10x_tcgen05_guardrail_trap_col_being_dealloced_not_returned_by_alloc,($__internal_1_$__cuda_sm10x_tcgen05_guardrail_trap_phase_invalid_during_alloc - $__internal_0_$__cuda_sm10x_tcgen05_guardrail_trap_col_being_dealloced_not_returned_by_alloc)
$__internal_0_$__cuda_sm10x_tcgen05_guardrail_trap_col_being_dealloced_not_returned_by_alloc:
[----:B------:R-:W-:Y:S05]  /*7bd0*/  BPT.TRAP 0x1 ;  /* 0x000000040000795c */ /* 0x000fea0000300000 */
[----:B------:R-:W-:-:S04]  /*7be0*/  HFMA2 R3, -RZ, RZ, 0, 0 ;  /* 0x00000000ff037431 */ /* 0x000fc800000001ff */
[----:B------:R-:W-:Y:S05]  /*7bf0*/  RET.REL.NODEC R2 `(_ZN7cutlass13device_kernelINS_4gemm6kernel13GemmUniversalIN4cute5tupleIJiiiiEEENS1_10collective13CollectiveMmaINS1_35MainloopSm100TmaUmmaWarpSpecializedILi6ELi2ELi4ENS5_IJNS4_1CILi1EEESB_SB_EEEEENS5_IJNSA_ILi64EEESE_NSA_ILi128EEEEEENS_10bfloat16_tENS5_IJSB_llEEESH_NS5_IJlSB_lEEENS4_8TiledMMAINS4_8MMA_AtomIJNS4_20SM100_MMA_F16BF16_SSISH_SH_fLi64ELi64ELNS4_4UMMA5MajorE1ELSO_0ELNSN_7ScaleInE0ELSP_0EEEEEENS4_6LayoutISC_NS5_IJNSA_ILi0EEEST_ST_EEEEENS5_IJNS4_10UnderscoreESW_SW_EEEEENS4_13SM90_TMA_LOADENS4_14ComposedLayoutINS4_7SwizzleILi3ELi4ELi3EEENS4_18smem_ptr_flag_bitsILi16EEENSS_INS5_IJSE_NSA_ILi8EEEEEENS5_IJSB_SE_EEEEEEEvNS4_8identityESZ_NS10_IS12_S14_NSS_INS5_IJS15_SE_EEENS5_IJSE_SB_EEEEEEEvS1A_EENS_8epilogue10collective18CollectiveEpilogueINS1G_23Sm100TmaWarpSpecializedILi3ELi2ELi16ELb1ELb0EEEJSG_NS5_IJNSS_ISE_SB_EENSS_INSA_ILi32EEESB_EEEEESH_SJ_SH_SJ_NS1G_6fusion15FusionCallbacksIS1K_NS1P_17LinearCombinationISH_fSH_fLNS_15FloatRoundStyleE2EEESG_S1O_JEEENS4_5SM1004TMEM4LOAD26SM100_TMEM_LOAD_16dp256b4xESZ_NS10_INS11_ILi2ELi4ELi3EEES14_NSS_INS5_IJS15_S1M_EEENS5_IJS1M_SB_EEEEEEENS4_17SM75_U32x4_LDSM_NENS4_14SM90_TMA_STOREES23_NS4_17SM90_U32x4_STSM_NENS4_39AutoVectorizingCopyWithAssumedAlignmentILi128EEEEEEvvEEEEvNT_6ParamsE) ;  /* 0xffffff8402007950 */ /* 0x000fea0003c3ffff */
        .weak           $__internal_1_$__cuda_sm10x_tcgen05_guardrail_trap_phase_invalid_during_alloc
        .type           $__internal_1_$__cuda_sm10x_tcgen05_guardrail_trap_phase_invalid_during_alloc,@function
        .size           $__internal_1_$__cuda_sm10x_tcgen05_guardrail_trap_phase_invalid_during_alloc,($__internal_2_$__cuda_sm10x_tcgen05_guardrail_trap_unallocated_columns_being_dealloced - $__internal_1_$__cuda_sm10x_tcgen05_guardrail_trap_phase_invalid_during_alloc)
$__internal_1_$__cuda_sm10x_tcgen05_guardrail_trap_phase_invalid_during_alloc:
[----:B------:R-:W-:Y:S05]  /*7c00*/  BPT.TRAP 0x1 ;  /* 0x000000040000795c */ /* 0x000fea0000300000 */
[----:B------:R-:W-:-:S04]  /*7c10*/  MOV R3, 0x0 ;  /* 0x0000000000037802 */ /* 0x000fc80000000f00 */
[----:B------:R-:W-:Y:S05]  /*7c20*/  RET.REL.NODEC R2 `(_ZN7cutlass13device_kernelINS_4gemm6kernel13GemmUniversalIN4cute5tupleIJiiiiEEENS1_10collective13CollectiveMmaINS1_35MainloopSm100TmaUmmaWarpSpecializedILi6ELi2ELi4ENS5_IJNS4_1CILi1EEESB_SB_EEEEENS5_IJNSA_ILi64EEESE_NSA_ILi128EEEEEENS_10bfloat16_tENS5_IJSB_llEEESH_NS5_IJlSB_lEEENS4_8TiledMMAINS4_8MMA_AtomIJNS4_20SM100_MMA_F16BF16_SSISH_SH_fLi64ELi64ELNS4_4UMMA5MajorE1ELSO_0ELNSN_7ScaleInE0ELSP_0EEEEEENS4_6LayoutISC_NS5_IJNSA_ILi0EEEST_ST_EEEEENS5_IJNS4_10UnderscoreESW_SW_EEEEENS4_13SM90_TMA_LOADENS4_14ComposedLayoutINS4_7SwizzleILi3ELi4ELi3EEENS4_18smem_ptr_flag_bitsILi16EEENSS_INS5_IJSE_NSA_ILi8EEEEEENS5_IJSB_SE_EEEEEEEvNS4_8identityESZ_NS10_IS12_S14_NSS_INS5_IJS15_SE_EEENS5_IJSE_SB_EEEEEEEvS1A_EENS_8epilogue10collective18CollectiveEpilogueINS1G_23Sm100TmaWarpSpecializedILi3ELi2ELi16ELb1ELb0EEEJSG_NS5_IJNSS_ISE_SB_EENSS_INSA_ILi32EEESB_EEEEESH_SJ_SH_SJ_NS1G_6fusion15FusionCallbacksIS1K_NS1P_17LinearCombinationISH_fSH_fLNS_15FloatRoundStyleE2EEESG_S1O_JEEENS4_5SM1004TMEM4LOAD26SM100_TMEM_LOAD_16dp256b4xESZ_NS10_INS11_ILi2ELi4ELi3EEES14_NSS_INS5_IJS15_S1M_EEENS5_IJS1M_SB_EEEEEEENS4_17SM75_U32x4_LDSM_NENS4_14SM90_TMA_STOREES23_NS4_17SM90_U32x4_STSM_NENS4_39AutoVectorizingCopyWithAssumedAlignmentILi128EEEEEEvvEEEEvNT_6ParamsE) ;  /* 0xffffff8002f47950 */ /* 0x000fea0003c3ffff */
        .weak           $__internal_2_$__cuda_sm10x_tcgen05_guardrail_trap_unallocated_columns_being_dealloced
        .type           $__internal_2_$__cuda_sm10x_tcgen05_guardrail_trap_unallocated_columns_being_dealloced,@function
        .size           $__internal_2_$__cuda_sm10x_tcgen05_guardrail_trap_unallocated_columns_being_dealloced,(.L_x_160 - $__internal_2_$__cuda_sm10x_tcgen05_guardrail_trap_unallocated_columns_being_dealloced)
$__internal_2_$__cuda_sm10x_tcgen05_guardrail_trap_unallocated_columns_being_dealloced:
[----:B------:R-:W-:Y:S05]  /*7c30*/  BPT.TRAP 0x1 ;  /* 0x000000040000795c */ /* 0x000fea0000300000 */
[----:B------:R-:W-:-:S04]  /*7c40*/  HFMA2 R3, -RZ, RZ, 0, 0 ;  /* 0x00000000ff037431 */ /* 0x000fc800000001ff */
[----:B------:R-:W-:Y:S05]  /*7c50*/  RET.REL.NODEC R2 `(_ZN7cutlass13device_kernelINS_4gemm6kernel13GemmUniversalIN4cute5tupleIJiiiiEEENS1_10collective13CollectiveMmaINS1_35MainloopSm100TmaUmmaWarpSpecializedILi6ELi2ELi4ENS5_IJNS4_1CILi1EEESB_SB_EEEEENS5_IJNSA_ILi64EEESE_NSA_ILi128EEEEEENS_10bfloat16_tENS5_IJSB_llEEESH_NS5_IJlSB_lEEENS4_8TiledMMAINS4_8MMA_AtomIJNS4_20SM100_MMA_F16BF16_SSISH_SH_fLi64ELi64ELNS4_4UMMA5MajorE1ELSO_0ELNSN_7ScaleInE0ELSP_0EEEEEENS4_6LayoutISC_NS5_IJNSA_ILi0EEEST_ST_EEEEENS5_IJNS4_10UnderscoreESW_SW_EEEEENS4_13SM90_TMA_LOADENS4_14ComposedLayoutINS4_7SwizzleILi3ELi4ELi3EEENS4_18smem_ptr_flag_bitsILi16EEENSS_INS5_IJSE_NSA_ILi8EEEEEENS5_IJSB_SE_EEEEEEEvNS4_8identityESZ_NS10_IS12_S14_NSS_INS5_IJS15_SE_EEENS5_IJSE_SB_EEEEEEEvS1A_EENS_8epilogue10collective18CollectiveEpilogueINS1G_23Sm100TmaWarpSpecializedILi3ELi2ELi16ELb1ELb0EEEJSG_NS5_IJNSS_ISE_SB_EENSS_INSA_ILi32EEESB_EEEEESH_SJ_SH_SJ_NS1G_6fusion15FusionCallbacksIS1K_NS1P_17LinearCombinationISH_fSH_fLNS_15FloatRoundStyleE2EEESG_S1O_JEEENS4_5SM1004TMEM4LOAD26SM100_TMEM_LOAD_16dp256b4xESZ_NS10_INS11_ILi2ELi4ELi3EEES14_NSS_INS5_IJS15_S1M_EEENS5_IJS1M_SB_EEEEEEENS4_17SM75_U32x4_LDSM_NENS4_14SM90_TMA_STOREES23_NS4_17SM90_U32x4_STSM_NENS4_39AutoVectorizingCopyWithAssumedAlignmentILi128EEEEEEvvEEEEvNT_6ParamsE) ;  /* 0xffffff8002e87950 */ /* 0x000fea0003c3ffff */
.L_x_159:
[----:B------:R-:W-:-:S00]  /*7c60*/  BRA `(.L_x_159) ;  /* 0xfffffffc00fc7947 */ /* 0x000fc0000383ffff */
[----:B------:R-:W-:-:S00]  /*7c70*/  NOP ;  /* 0x0000000000007918 */ /* 0x000fc00000000000 */
        /* <DEDUP_REMOVED lines=8> */
.L_x_160:


//--------------------- .nv.global.init           --------------------------
	.section	.nv.global.init,"aw",@progbits
.nv.global.init:
	.type		$str$27,@object
	.size		$str$27,($str$28 - $str$27)
$str$27:
        /*0000*/ 	.byte	0x28, 0x61, 0x64, 0x64, 0x72, 0x65, 0x73, 0x73, 0x20, 0x26, 0x20, 0x6d, 0x61, 0x73, 0x6b, 0x29
        /*0010*/ 	.byte	0x20, 0x3d, 0x3d, 0x20, 0x30, 0x00
	.type		$str$28,@object
	.size		$str$28,($str$26 - $str$28)
$str$28:
        /*0016*/ 	.byte	0x2f, 0x74, 0x6d, 0x70, 0x2f, 0x63, 0x75, 0x74, 0x6c, 0x61, 0x73, 0x73, 0x5f, 0x73, 0x77, 0x65
        /*0026*/ 	.byte	0x65, 0x70, 0x5f, 0x73, 0x72, 0x63, 0x2f, 0x69, 0x6e, 0x63, 0x6c, 0x75, 0x64, 0x65, 0x2f, 0x63
        /*0036*/ 	.byte	0x75, 0x74, 0x65, 0x2f, 0x70, 0x6f, 0x69, 0x6e, 0x74, 0x65, 0x72, 0x5f, 0x66, 0x6c, 0x61, 0x67
        /*0046*/ 	.byte	0x67, 0x65, 0x64, 0x2e, 0x68, 0x70, 0x70, 0x00
	.type		$str$26,@object
	.size		$str$26,($str$25 - $str$26)
$str$26:
        /*004e*/ 	.byte	0x2f, 0x74, 0x6d, 0x70, 0x2f, 0x63, 0x75, 0x74, 0x6c, 0x61, 0x73, 0x73, 0x5f, 0x73, 0x77, 0x65
        /*005e*/ 	.byte	0x65, 0x70, 0x5f, 0x73, 0x72, 0x63, 0x2f, 0x69, 0x6e, 0x63, 0x6c, 0x75, 0x64, 0x65, 0x2f, 0x63
        /*006e*/ 	.byte	0x75, 0x74, 0x65, 0x2f, 0x61, 0x74, 0x6f, 0x6d, 0x2f, 0x63, 0x6f, 0x70, 0x79, 0x5f, 0x74, 0x72
        /*007e*/ 	.byte	0x61, 0x69, 0x74, 0x73, 0x5f, 0x73, 0x6d, 0x31, 0x30, 0x30, 0x2e, 0x68, 0x70, 0x70, 0x00
	.type		$str$25,@object
	.size		$str$25,(__unnamed_1 - $str$25)
$str$25:
        /*008d*/ 	.byte	0x28, 0x28, 0x75, 0x69, 0x6e, 0x74, 0x33, 0x32, 0x5f, 0x74, 0x28, 0x74, 0x68, 0x72, 0x65, 0x61
        /*009d*/ 	.byte	0x64, 0x49, 0x64, 0x78, 0x2e, 0x78, 0x29, 0x20, 0x2f, 0x20, 0x33, 0x32, 0x29, 0x20, 0x25, 0x20
        /*00ad*/ 	.byte	0x34, 0x29, 0x20, 0x3d, 0x3d, 0x20, 0x28, 0x28, 0x28, 0x74, 0x6d, 0x65, 0x6d, 0x5f, 0x61, 0x64
        /*00bd*/ 	.byte	0x64, 0x72, 0x20, 0x3e, 0x3e, 0x20, 0x31, 0x36, 0x29, 0x20, 0x2f, 0x20, 0x33, 0x32, 0x29, 0x20
        /*00cd*/ 	.byte	0x25, 0x20, 0x34, 0x29, 0x00
	.type		__unnamed_1,@object
	.size		__unnamed_1,(__unnamed_2 - __unnamed_1)
__unnamed_1:
        /*00d2*/ 	.byte	0x61, 0x75, 0x74, 0x6f, 0x20, 0x63, 0x75, 0x74, 0x65, 0x3a, 0x3a, 0x61, 0x73, 0x5f, 0x70, 0x6f
        /* <DEDUP_REMOVED lines=24> */
        /*0262*/ 	.byte	0x30, 0x34, 0x38, 0x3e, 0x3e, 0x3e, 0x3e, 0x5d, 0x00
	.type		__unnamed_2,@object
	.size		__unnamed_2,(.L_2 - __unnamed_2)
__unnamed_2:
        /* <DEDUP_REMOVED lines=45> */
        /*053b*/ 	.byte	0x3e, 0x3e, 0x3e, 0x5d, 0x00
.L_2:


//--------------------- .nv.shared._ZN7cutlass13device_kernelINS_4gemm6kernel13GemmUniversalIN4cute5tupleIJiiiiEEENS1_10collective13CollectiveMmaINS1_35MainloopSm100TmaUmmaWarpSpecializedILi6ELi2ELi4ENS5_IJNS4_1CILi1EEESB_SB_EEEEENS5_IJNSA_ILi64EEESE_NSA_ILi128EEEEEENS_10bfloat16_tENS5_IJSB_llEEESH_NS5_IJlSB_lEEENS4_8TiledMMAINS4_8MMA_AtomIJNS4_20SM100_MMA_F16BF16_SSISH_SH_fLi64ELi64ELNS4_4UMMA5MajorE1ELSO_0ELNSN_7ScaleInE0ELSP_0EEEEEENS4_6LayoutISC_NS5_IJNSA_ILi0EEEST_ST_EEEEENS5_IJNS4_10UnderscoreESW_SW_EEEEENS4_13SM90_TMA_LOADENS4_14ComposedLayoutINS4_7SwizzleILi3ELi4ELi3EEENS4_18smem_ptr_flag_bitsILi16EEENSS_INS5_IJSE_NSA_ILi8EEEEEENS5_IJSB_SE_EEEEEEEvNS4_8identityESZ_NS10_IS12_S14_NSS_INS5_IJS15_SE_EEENS5_IJSE_SB_EEEEEEEvS1A_EENS_8epilogue10collective18CollectiveEpilogueINS1G_23Sm100TmaWarpSpecializedILi3ELi2ELi16ELb1ELb0EEEJSG_NS5_IJNSS_ISE_SB_EENSS_INSA_ILi32EEESB_EEEEESH_SJ_SH_SJ_NS1G_6fusion15FusionCallbacksIS1K_NS1P_17LinearCombinationISH_fSH_fLNS_15FloatRoundStyleE2EEESG_S1O_JEEENS4_5SM1004TMEM4LOAD26SM100_TMEM_LOAD_16dp256b4xESZ_NS10_INS11_ILi2ELi4ELi3EEES14_NSS_INS5_IJS15_S1M_EEENS5_IJS1M_SB_EEEEEEENS4_17SM75_U32x4_LDSM_NENS4_14SM90_TMA_STOREES23_NS4_17SM90_U32x4_STSM_NENS4_39AutoVectorizingCopyWithAssumedAlignmentILi128EEEEEEvvEEEEvNT_6ParamsE --------------------------
	.section	.nv.shared._ZN7cutlass13device_kernelINS_4gemm6kernel13GemmUniversalIN4cute5tupleIJiiiiEEENS1_10collective13CollectiveMmaINS1_35MainloopSm100TmaUmmaWarpSpecializedILi6ELi2ELi4ENS5_IJNS4_1CILi1EEESB_SB_EEEEENS5_IJNSA_ILi64EEESE_NSA_ILi128EEEEEENS_10bfloat16_tENS5_IJSB_llEEESH_NS5_IJlSB_lEEENS4_8TiledMMAINS4_8MMA_AtomIJNS4_20SM100_MMA_F16BF16_SSISH_SH_fLi64ELi64ELNS4_4UMMA5MajorE1ELSO_0ELNSN_7ScaleInE0ELSP_0EEEEEENS4_6LayoutISC_NS5_IJNSA_ILi0EEEST_ST_EEEEENS5_IJNS4_10UnderscoreESW_SW_EEEEENS4_13SM90_TMA_LOADENS4_14ComposedLayoutINS4_7SwizzleILi3ELi4ELi3EEENS4_18smem_ptr_flag_bitsILi16EEENSS_INS5_IJSE_NSA_ILi8EEEEEENS5_IJSB_SE_EEEEEEEvNS4_8identityESZ_NS10_IS12_S14_NSS_INS5_IJS15_SE_EEENS5_IJSE_SB_EEEEEEEvS1A_EENS_8epilogue10collective18CollectiveEpilogueINS1G_23Sm100TmaWarpSpecializedILi3ELi2ELi16ELb1ELb0EEEJSG_NS5_IJNSS_ISE_SB_EENSS_INSA_ILi32EEESB_EEEEESH_SJ_SH_SJ_NS1G_6fusion15FusionCallbacksIS1K_NS1P_17LinearCombinationISH_fSH_fLNS_15FloatRoundStyleE2EEESG_S1O_JEEENS4_5SM1004TMEM4LOAD26SM100_TMEM_LOAD_16dp256b4xESZ_NS10_INS11_ILi2ELi4ELi3EEES14_NSS_INS5_IJS15_S1M_EEENS5_IJS1M_SB_EEEEEEENS4_17SM75_U32x4_LDSM_NENS4_14SM90_TMA_STOREES23_NS4_17SM90_U32x4_STSM_NENS4_39AutoVectorizingCopyWithAssumedAlignmentILi128EEEEEEvvEEEEvNT_6ParamsE,"aw",@nobits
	.sectionflags	@""
	.align	16
	.zero		1024


//--------------------- .nv.shared.reserved.0     --------------------------
	.section	.nv.shared.reserved.0,"aw",@nobits
	.weak		__nv_reservedSMEM_offset_0_alias
	.size		__nv_reservedSMEM_offset_0_alias, 0, 64
	.other		__nv_reservedSMEM_offset_0_alias,@"STO_CUDA_RESERVED_SHARED STV_DEFAULT"
__nv_reservedSMEM_offset_0_alias:
	.zero		0
.nv.shared.reserved.0:
	.zero		64
	.weak		__nv_reservedSMEM_tcgen05_partition
	.type		__nv_reservedSMEM_tcgen05_partition,@object
	.size		__nv_reservedSMEM_tcgen05_partition,(.L_0 - __nv_reservedSMEM_tcgen05_partition)
__nv_reservedSMEM_tcgen05_partition:
	.zero		32
.L_0:


//--------------------- .nv.global                --------------------------
	.section	.nv.global,"aw",@nobits
.nv.global:
	.type		_ZN40_INTERNAL_7fe1f321_4_k_cu_76a777fc_277714cute1_E,@object
	.size		_ZN40_INTERNAL_7fe1f321_4_k_cu_76a777fc_277714cute1_E,(_ZN40_INTERNAL_7fe1f321_4_k_cu_76a777fc_277714cuda3std3__45__cpo6cbeginE - _ZN40_INTERNAL_7fe1f321_4_k_cu_76a777fc_277714cute1_E)
_ZN40_INTERNAL_7fe1f321_4_k_cu_76a777fc_277714cute1_E:
	.zero		1
	.type		_ZN40_INTERNAL_7fe1f321_4_k_cu_76a777fc_277714cuda3std3__45__cpo6cbeginE,@object
	.size		_ZN40_INTERNAL_7fe1f321_4_k_cu_76a777fc_277714cuda3std3__45__cpo6cbeginE,(_ZN40_INTERNAL_7fe1f321_4_k_cu_76a777fc_277714cuda3std3__48in_placeE - _ZN40_INTERNAL_7fe1f321_4_k_cu_76a777fc_277714cuda3std3__45__cpo6cbeginE)
_ZN40_INTERNAL_7fe1f321_4_k_cu_76a777fc_277714cuda3std3__45__cpo6cbeginE:
	.zero		1
	.type		_ZN40_INTERNAL_7fe1f321_4_k_cu_76a777fc_277714cuda3std3__48in_placeE,@object
	.size		_ZN40_INTERNAL_7fe1f321_4_k_cu_76a777fc_277714cuda3std3__48in_placeE,(_ZN40_INTERNAL_7fe1f321_4_k_cu_76a777fc_277714cuda3std6ranges3__45__cpo9iter_moveE - _ZN40_INTERNAL_7fe1f321_4_k_cu_76a777fc_277714cuda3std3__48in_placeE)
_ZN40_INTERNAL_7fe1f321_4_k_cu_76a777fc_277714cuda3std3__48in_placeE:
	.zero		1
	.type		_ZN40_INTERNAL_7fe1f321_4_k_cu_76a777fc_277714cuda3std6ranges3__45__cpo9iter_moveE,@object
	.size		_ZN40_INTERNAL_7fe1f321_4_k_cu_76a777fc_277714cuda3std6ranges3__45__cpo9iter_moveE,(_ZN40_INTERNAL_7fe1f321_4_k_cu_76a777fc_277714cuda3std3__45__cpo5beginE - _ZN40_INTERNAL_7fe1f321_4_k_cu_76a777fc_277714cuda3std6ranges3__45__cpo9iter_moveE)
_ZN40_INTERNAL_7fe1f321_4_k_cu_76a777fc_277714cuda3std6ranges3__45__cpo9iter_moveE:
	.zero		1
	.type		_ZN40_INTERNAL_7fe1f321_4_k_cu_76a777fc_277714cuda3std3__45__cpo5beginE,@object
	.size		_ZN40_INTERNAL_7fe1f321_4_k_cu_76a777fc_277714cuda3std3__45__cpo5beginE,(_ZN40_INTERNAL_7fe1f321_4_k_cu_76a777fc_277714cuda3std3__442_GLOBAL__N__7fe1f321_4_k_cu_76a777fc_277716ignoreE - _ZN40_INTERNAL_7fe1f321_4_k_cu_76a777fc_277714cuda3std3__45__cpo5beginE)
_ZN40_INTERNAL_7fe1f321_4_k_cu_76a777fc_277714cuda3std3__45__cpo5beginE:
	.zero		1
	.type		_ZN40_INTERNAL_7fe1f321_4_k_cu_76a777fc_277714cuda3std3__442_GLOBAL__N__7fe1f321_4_k_cu_76a777fc_277716ignoreE,@object
	.size		_ZN40_INTERNAL_7fe1f321_4_k_cu_76a777fc_277714cuda3std3__442_GLOBAL__N__7fe1f321_4_k_cu_76a777fc_277716ignoreE,(_ZN40_INTERNAL_7fe1f321_4_k_cu_76a777fc_277714cute7productE - _ZN40_INTERNAL_7fe1f321_4_k_cu_76a777fc_277714cuda3std3__442_GLOBAL__N__7fe1f321_4_k_cu_76a777fc_277716ignoreE)
_ZN40_INTERNAL_7fe1f321_4_k_cu_76a777fc_277714cuda3std3__442_GLOBAL__N__7fe1f321_4_k_cu_76a777fc_277716ignoreE:
	.zero		1
	.type		_ZN40_INTERNAL_7fe1f321_4_k_cu_76a777fc_277714cute7productE,@object
	.size		_ZN40_INTERNAL_7fe1f321_4_k_cu_76a777fc_277714cute7productE,(_ZN40_INTERNAL_7fe1f321_4_k_cu_76a777fc_277714cuda3std3__45__cpo3endE - _ZN40_INTERNAL_7fe1f321_4_k_cu_76a777fc_277714cute7productE)
_ZN40_INTERNAL_7fe1f321_4_k_cu_76a777fc_277714cute7productE:
	.zero		1
	.type		_ZN40_INTERNAL_7fe1f321_4_k_cu_76a777fc_277714cuda3std3__45__cpo3endE,@object
	.size		_ZN40_INTERNAL_7fe1f321_4_k_cu_76a777fc_277714cuda3std3__45__cpo3endE,(_ZN40_INTERNAL_7fe1f321_4_k_cu_76a777fc_277714cuda3std3__419piecewise_constructE - _ZN40_INTERNAL_7fe1f321_4_k_cu_76a777fc_277714cuda3std3__45__cpo3endE)
_ZN40_INTERNAL_7fe1f321_4_k_cu_76a777fc_277714cuda3std3__45__cpo3endE:
	.zero		1
	.type		_ZN40_INTERNAL_7fe1f321_4_k_cu_76a777fc_277714cuda3std3__419piecewise_constructE,@object
	.size		_ZN40_INTERNAL_7fe1f321_4_k_cu_76a777fc_277714cuda3std3__419piecewise_constructE,(_ZN40_INTERNAL_7fe1f321_4_k_cu_76a777fc_277714cuda3std3__45__cpo4cendE - _ZN40_INTERNAL_7fe1f321_4_k_cu_76a777fc_277714cuda3std3__419piecewise_constructE)
_ZN40_INTERNAL_7fe1f321_4_k_cu_76a777fc_277714cuda3std3__419piecewise_constructE:
	.zero		1
	.type		_ZN40_INTERNAL_7fe1f321_4_k_cu_76a777fc_277714cuda3std3__45__cpo4cendE,@object
	.size		_ZN40_INTERNAL_7fe1f321_4_k_cu_76a777fc_277714cuda3std3__45__cpo4cendE,(_ZN40_INTERNAL_7fe1f321_4_k_cu_76a777fc_277714cuda3std6ranges3__45__cpo4swapE - _ZN40_INTERNAL_7fe1f321_4_k_cu_76a777fc_277714cuda3std3__45__cpo4cendE)
_ZN40_INTERNAL_7fe1f321_4_k_cu_76a777fc_277714cuda3std3__45__cpo4cendE:
	.zero		1
	.type		_ZN40_INTERNAL_7fe1f321_4_k_cu_76a777fc_277714cuda3std6ranges3__45__cpo4swapE,@object
	.size		_ZN40_INTERNAL_7fe1f321_4_k_cu_76a777fc_277714cuda3std6ranges3__45__cpo4swapE,(.L_10 - _ZN40_INTERNAL_7fe1f321_4_k_cu_76a777fc_277714cuda3std6ranges3__45__cpo4swapE)
_ZN40_INTERNAL_7fe1f321_4_k_cu_76a777fc_277714cuda3std6ranges3__45__cpo4swapE:
	.zero		1
.L_10:


//--------------------- .nv.constant0._ZN7cutlass13device_kernelINS_4gemm6kernel13GemmUniversalIN4cute5tupleIJiiiiEEENS1_10collective13CollectiveMmaINS1_35MainloopSm100TmaUmmaWarpSpecializedILi6ELi2ELi4ENS5_IJNS4_1CILi1EEESB_SB_EEEEENS5_IJNSA_ILi64EEESE_NSA_ILi128EEEEEENS_10bfloat16_tENS5_IJSB_llEEESH_NS5_IJlSB_lEEENS4_8TiledMMAINS4_8MMA_AtomIJNS4_20SM100_MMA_F16BF16_SSISH_SH_fLi64ELi64ELNS4_4UMMA5MajorE1ELSO_0ELNSN_7ScaleInE0ELSP_0EEEEEENS4_6LayoutISC_NS5_IJNSA_ILi0EEEST_ST_EEEEENS5_IJNS4_10UnderscoreESW_SW_EEEEENS4_13SM90_TMA_LOADENS4_14ComposedLayoutINS4_7SwizzleILi3ELi4ELi3EEENS4_18smem_ptr_flag_bitsILi16EEENSS_INS5_IJSE_NSA_ILi8EEEEEENS5_IJSB_SE_EEEEEEEvNS4_8identityESZ_NS10_IS12_S14_NSS_INS5_IJS15_SE_EEENS5_IJSE_SB_EEEEEEEvS1A_EENS_8epilogue10collective18CollectiveEpilogueINS1G_23Sm100TmaWarpSpecializedILi3ELi2ELi16ELb1ELb0EEEJSG_NS5_IJNSS_ISE_SB_EENSS_INSA_ILi32EEESB_EEEEESH_SJ_SH_SJ_NS1G_6fusion15FusionCallbacksIS1K_NS1P_17LinearCombinationISH_fSH_fLNS_15FloatRoundStyleE2EEESG_S1O_JEEENS4_5SM1004TMEM4LOAD26SM100_TMEM_LOAD_16dp256b4xESZ_NS10_INS11_ILi2ELi4ELi3EEES14_NSS_INS5_IJS15_S1M_EEENS5_IJS1M_SB_EEEEEEENS4_17SM75_U32x4_LDSM_NENS4_14SM90_TMA_STOREES23_NS4_17SM90_U32x4_STSM_NENS4_39AutoVectorizingCopyWithAssumedAlignmentILi128EEEEEEvvEEEEvNT_6ParamsE --------------------------
	.section	.nv.constant0._ZN7cutlass13device_kernelINS_4gemm6kernel13GemmUniversalIN4cute5tupleIJiiiiEEENS1_10collective13CollectiveMmaINS1_35MainloopSm100TmaUmmaWarpSpecializedILi6ELi2ELi4ENS5_IJNS4_1CILi1EEESB_SB_EEEEENS5_IJNSA_ILi64EEESE_NSA_ILi128EEEEEENS_10bfloat16_tENS5_IJSB_llEEESH_NS5_IJlSB_lEEENS4_8TiledMMAINS4_8MMA_AtomIJNS4_20SM100_MMA_F16BF16_SSISH_SH_fLi64ELi64ELNS4_4UMMA5MajorE1ELSO_0ELNSN_7ScaleInE0ELSP_0EEEEEENS4_6LayoutISC_NS5_IJNSA_ILi0EEEST_ST_EEEEENS5_IJNS4_10UnderscoreESW_SW_EEEEENS4_13SM90_TMA_LOADENS4_14ComposedLayoutINS4_7SwizzleILi3ELi4ELi3EEENS4_18smem_ptr_flag_bitsILi16EEENSS_INS5_IJSE_NSA_ILi8EEEEEENS5_IJSB_SE_EEEEEEEvNS4_8identityESZ_NS10_IS12_S14_NSS_INS5_IJS15_SE_EEENS5_IJSE_SB_EEEEEEEvS1A_EENS_8epilogue10collective18CollectiveEpilogueINS1G_23Sm100TmaWarpSpecializedILi3ELi2ELi16ELb1ELb0EEEJSG_NS5_IJNSS_ISE_SB_EENSS_INSA_ILi32EEESB_EEEEESH_SJ_SH_SJ_NS1G_6fusion15FusionCallbacksIS1K_NS1P_17LinearCombinationISH_fSH_fLNS_15FloatRoundStyleE2EEESG_S1O_JEEENS4_5SM1004TMEM4LOAD26SM100_TMEM_LOAD_16dp256b4xESZ_NS10_INS11_ILi2ELi4ELi3EEES14_NSS_INS5_IJS15_S1M_EEENS5_IJS1M_SB_EEEEEEENS4_17SM75_U32x4_LDSM_NENS4_14SM90_TMA_STOREES23_NS4_17SM90_U32x4_STSM_NENS4_39AutoVectorizingCopyWithAssumedAlignmentILi128EEEEEEvvEEEEvNT_6ParamsE,"a",@progbits
	.sectionflags	@""
	.align	4
.nv.constant0._ZN7cutlass13device_kernelINS_4gemm6kernel13GemmUniversalIN4cute5tupleIJiiiiEEENS1_10collective13CollectiveMmaINS1_35MainloopSm100TmaUmmaWarpSpecializedILi6ELi2ELi4ENS5_IJNS4_1CILi1EEESB_SB_EEEEENS5_IJNSA_ILi64EEESE_NSA_ILi128EEEEEENS_10bfloat16_tENS5_IJSB_llEEESH_NS5_IJlSB_lEEENS4_8TiledMMAINS4_8MMA_AtomIJNS4_20SM100_MMA_F16BF16_SSISH_SH_fLi64ELi64ELNS4_4UMMA5MajorE1ELSO_0ELNSN_7ScaleInE0ELSP_0EEEEEENS4_6LayoutISC_NS5_IJNSA_ILi0EEEST_ST_EEEEENS5_IJNS4_10UnderscoreESW_SW_EEEEENS4_13SM90_TMA_LOADENS4_14ComposedLayoutINS4_7SwizzleILi3ELi4ELi3EEENS4_18smem_ptr_flag_bitsILi16EEENSS_INS5_IJSE_NSA_ILi8EEEEEENS5_IJSB_SE_EEEEEEEvNS4_8identityESZ_NS10_IS12_S14_NSS_INS5_IJS15_SE_EEENS5_IJSE_SB_EEEEEEEvS1A_EENS_8epilogue10collective18CollectiveEpilogueINS1G_23Sm100TmaWarpSpecializedILi3ELi2ELi16ELb1ELb0EEEJSG_NS5_IJNSS_ISE_SB_EENSS_INSA_ILi32EEESB_EEEEESH_SJ_SH_SJ_NS1G_6fusion15FusionCallbacksIS1K_NS1P_17LinearCombinationISH_fSH_fLNS_15FloatRoundStyleE2EEESG_S1O_JEEENS4_5SM1004TMEM4LOAD26SM100_TMEM_LOAD_16dp256b4xESZ_NS10_INS11_ILi2ELi4ELi3EEES14_NSS_INS5_IJS15_S1M_EEENS5_IJS1M_SB_EEEEEEENS4_17SM75_U32x4_LDSM_NENS4_14SM90_TMA_STOREES23_NS4_17SM90_U32x4_STSM_NENS4_39AutoVectorizingCopyWithAssumedAlignmentILi128EEEEEEvvEEEEvNT_6ParamsE:
	.zero		2944


//--------------------- SYMBOLS --------------------------

	.type		.nv.reservedSmem.offset0,@object
	.size		.nv.reservedSmem.offset0,0x4
	.type		.nv.reservedSmem.cap,@object
	.size		.nv.reservedSmem.cap,0x4
	.type		__assertfail,@function
